//
// Generated by NVIDIA NVVM Compiler
//
// Compiler Build ID: CL-36424714
// Cuda compilation tools, release 13.0, V13.0.88
// Based on NVVM 20.0.0
//

.version 9.0
.target sm_100
.address_size 64

	// .globl	_ZN3cub18CUB_300001_SM_10006detail11EmptyKernelIvEEvv
.global .align 1 .b8 _ZN34_INTERNAL_d062318f_4_k_cu_80373c254cuda3std3__45__cpo5beginE[1];
.global .align 1 .b8 _ZN34_INTERNAL_d062318f_4_k_cu_80373c254cuda3std3__45__cpo3endE[1];
.global .align 1 .b8 _ZN34_INTERNAL_d062318f_4_k_cu_80373c254cuda3std3__45__cpo6cbeginE[1];
.global .align 1 .b8 _ZN34_INTERNAL_d062318f_4_k_cu_80373c254cuda3std3__45__cpo4cendE[1];
.global .align 1 .b8 _ZN34_INTERNAL_d062318f_4_k_cu_80373c254cuda3std3__45__cpo6rbeginE[1];
.global .align 1 .b8 _ZN34_INTERNAL_d062318f_4_k_cu_80373c254cuda3std3__45__cpo4rendE[1];
.global .align 1 .b8 _ZN34_INTERNAL_d062318f_4_k_cu_80373c254cuda3std3__45__cpo7crbeginE[1];
.global .align 1 .b8 _ZN34_INTERNAL_d062318f_4_k_cu_80373c254cuda3std3__45__cpo5crendE[1];
.global .align 1 .b8 _ZN34_INTERNAL_d062318f_4_k_cu_80373c254cuda3std3__436_GLOBAL__N__d062318f_4_k_cu_80373c256ignoreE[1];
.global .align 1 .b8 _ZN34_INTERNAL_d062318f_4_k_cu_80373c254cuda3std3__419piecewise_constructE[1];
.global .align 1 .b8 _ZN34_INTERNAL_d062318f_4_k_cu_80373c254cuda3std3__48in_placeE[1];
.global .align 1 .b8 _ZN34_INTERNAL_d062318f_4_k_cu_80373c254cuda3std3__420unreachable_sentinelE[1];
.global .align 1 .b8 _ZN34_INTERNAL_d062318f_4_k_cu_80373c254cuda3std3__47nulloptE[1];
.global .align 1 .b8 _ZN34_INTERNAL_d062318f_4_k_cu_80373c254cuda3std3__48unexpectE[1];
.global .align 1 .b8 _ZN34_INTERNAL_d062318f_4_k_cu_80373c254cuda3std6ranges3__45__cpo4swapE[1];
.global .align 1 .b8 _ZN34_INTERNAL_d062318f_4_k_cu_80373c254cuda3std6ranges3__45__cpo9iter_moveE[1];
.global .align 1 .b8 _ZN34_INTERNAL_d062318f_4_k_cu_80373c254cuda3std6ranges3__45__cpo5beginE[1];
.global .align 1 .b8 _ZN34_INTERNAL_d062318f_4_k_cu_80373c254cuda3std6ranges3__45__cpo3endE[1];
.global .align 1 .b8 _ZN34_INTERNAL_d062318f_4_k_cu_80373c254cuda3std6ranges3__45__cpo6cbeginE[1];
.global .align 1 .b8 _ZN34_INTERNAL_d062318f_4_k_cu_80373c254cuda3std6ranges3__45__cpo4cendE[1];
.global .align 1 .b8 _ZN34_INTERNAL_d062318f_4_k_cu_80373c254cuda3std6ranges3__45__cpo7advanceE[1];
.global .align 1 .b8 _ZN34_INTERNAL_d062318f_4_k_cu_80373c254cuda3std6ranges3__45__cpo9iter_swapE[1];
.global .align 1 .b8 _ZN34_INTERNAL_d062318f_4_k_cu_80373c254cuda3std6ranges3__45__cpo4nextE[1];
.global .align 1 .b8 _ZN34_INTERNAL_d062318f_4_k_cu_80373c254cuda3std6ranges3__45__cpo4prevE[1];
.global .align 1 .b8 _ZN34_INTERNAL_d062318f_4_k_cu_80373c254cuda3std6ranges3__45__cpo4dataE[1];
.global .align 1 .b8 _ZN34_INTERNAL_d062318f_4_k_cu_80373c254cuda3std6ranges3__45__cpo5cdataE[1];
.global .align 1 .b8 _ZN34_INTERNAL_d062318f_4_k_cu_80373c254cuda3std6ranges3__45__cpo4sizeE[1];
.global .align 1 .b8 _ZN34_INTERNAL_d062318f_4_k_cu_80373c254cuda3std6ranges3__45__cpo5ssizeE[1];
.global .align 1 .b8 _ZN34_INTERNAL_d062318f_4_k_cu_80373c254cuda3std6ranges3__45__cpo8distanceE[1];
.global .align 1 .b8 _ZN34_INTERNAL_d062318f_4_k_cu_80373c256thrust24THRUST_300001_SM_1000_NS8cuda_cub3parE[1];
.global .align 1 .b8 _ZN34_INTERNAL_d062318f_4_k_cu_80373c256thrust24THRUST_300001_SM_1000_NS8cuda_cub10par_nosyncE[1];
.global .align 1 .b8 _ZN34_INTERNAL_d062318f_4_k_cu_80373c256thrust24THRUST_300001_SM_1000_NS6system6detail10sequential3seqE[1];
.global .align 1 .b8 _ZN34_INTERNAL_d062318f_4_k_cu_80373c256thrust24THRUST_300001_SM_1000_NS6system3cpp3parE[1];
.global .align 1 .b8 _ZN34_INTERNAL_d062318f_4_k_cu_80373c256thrust24THRUST_300001_SM_1000_NS12placeholders2_1E[1];
.global .align 1 .b8 _ZN34_INTERNAL_d062318f_4_k_cu_80373c256thrust24THRUST_300001_SM_1000_NS12placeholders2_2E[1];
.global .align 1 .b8 _ZN34_INTERNAL_d062318f_4_k_cu_80373c256thrust24THRUST_300001_SM_1000_NS12placeholders2_3E[1];
.global .align 1 .b8 _ZN34_INTERNAL_d062318f_4_k_cu_80373c256thrust24THRUST_300001_SM_1000_NS12placeholders2_4E[1];
.global .align 1 .b8 _ZN34_INTERNAL_d062318f_4_k_cu_80373c256thrust24THRUST_300001_SM_1000_NS12placeholders2_5E[1];
.global .align 1 .b8 _ZN34_INTERNAL_d062318f_4_k_cu_80373c256thrust24THRUST_300001_SM_1000_NS12placeholders2_6E[1];
.global .align 1 .b8 _ZN34_INTERNAL_d062318f_4_k_cu_80373c256thrust24THRUST_300001_SM_1000_NS12placeholders2_7E[1];
.global .align 1 .b8 _ZN34_INTERNAL_d062318f_4_k_cu_80373c256thrust24THRUST_300001_SM_1000_NS12placeholders2_8E[1];
.global .align 1 .b8 _ZN34_INTERNAL_d062318f_4_k_cu_80373c256thrust24THRUST_300001_SM_1000_NS12placeholders2_9E[1];
.global .align 1 .b8 _ZN34_INTERNAL_d062318f_4_k_cu_80373c256thrust24THRUST_300001_SM_1000_NS12placeholders3_10E[1];
.global .align 1 .b8 _ZN34_INTERNAL_d062318f_4_k_cu_80373c256thrust24THRUST_300001_SM_1000_NS3seqE[1];
.global .align 1 .b8 _ZN34_INTERNAL_d062318f_4_k_cu_80373c256thrust24THRUST_300001_SM_1000_NS6deviceE[1];

.visible .entry _ZN3cub18CUB_300001_SM_10006detail11EmptyKernelIvEEvv()
{


	ret;

}
	// .globl	_ZN3cub18CUB_300001_SM_10006detail8for_each13static_kernelINS2_12policy_hub_t12policy_500_tEmN6thrust24THRUST_300001_SM_1000_NS8cuda_cub20__uninitialized_fill7functorINS7_10device_ptrIfEEfEEEEvT0_T1_
.visible .entry _ZN3cub18CUB_300001_SM_10006detail8for_each13static_kernelINS2_12policy_hub_t12policy_500_tEmN6thrust24THRUST_300001_SM_1000_NS8cuda_cub20__uninitialized_fill7functorINS7_10device_ptrIfEEfEEEEvT0_T1_(
	.param .u64 _ZN3cub18CUB_300001_SM_10006detail8for_each13static_kernelINS2_12policy_hub_t12policy_500_tEmN6thrust24THRUST_300001_SM_1000_NS8cuda_cub20__uninitialized_fill7functorINS7_10device_ptrIfEEfEEEEvT0_T1__param_0,
	.param .align 8 .b8 _ZN3cub18CUB_300001_SM_10006detail8for_each13static_kernelINS2_12policy_hub_t12policy_500_tEmN6thrust24THRUST_300001_SM_1000_NS8cuda_cub20__uninitialized_fill7functorINS7_10device_ptrIfEEfEEEEvT0_T1__param_1[16]
)
.maxntid 256
{
	.reg .pred 	%p<4>;
	.reg .b16 	%rs<5>;
	.reg .b32 	%r<10>;
	.reg .b32 	%f<3>;
	.reg .b64 	%rd<16>;

	ld.param.f32 	%f2, [_ZN3cub18CUB_300001_SM_10006detail8for_each13static_kernelINS2_12policy_hub_t12policy_500_tEmN6thrust24THRUST_300001_SM_1000_NS8cuda_cub20__uninitialized_fill7functorINS7_10device_ptrIfEEfEEEEvT0_T1__param_1+8];
	ld.param.u64 	%rd4, [_ZN3cub18CUB_300001_SM_10006detail8for_each13static_kernelINS2_12policy_hub_t12policy_500_tEmN6thrust24THRUST_300001_SM_1000_NS8cuda_cub20__uninitialized_fill7functorINS7_10device_ptrIfEEfEEEEvT0_T1__param_1];
	ld.param.u64 	%rd5, [_ZN3cub18CUB_300001_SM_10006detail8for_each13static_kernelINS2_12policy_hub_t12policy_500_tEmN6thrust24THRUST_300001_SM_1000_NS8cuda_cub20__uninitialized_fill7functorINS7_10device_ptrIfEEfEEEEvT0_T1__param_0];
	mov.u32 	%r7, %ctaid.x;
	mul.wide.u32 	%rd1, %r7, 512;
	sub.s64 	%rd2, %rd5, %rd1;
	setp.lt.u64 	%p1, %rd2, 512;
	@%p1 bra 	$L__BB1_2;
	mov.u32 	%r9, %tid.x;
	cvta.to.global.u64 	%rd11, %rd4;
	cvt.u64.u32 	%rd12, %r9;
	add.s64 	%rd13, %rd1, %rd12;
	shl.b64 	%rd14, %rd13, 2;
	add.s64 	%rd15, %rd11, %rd14;
	st.global.f32 	[%rd15], %f2;
	st.global.f32 	[%rd15+1024], %f2;
	bra.uni 	$L__BB1_6;
$L__BB1_2:
	cvta.to.global.u64 	%rd6, %rd4;
	mov.u32 	%r1, %tid.x;
	cvt.u64.u32 	%rd7, %r1;
	setp.le.u64 	%p2, %rd2, %rd7;
	add.s64 	%rd8, %rd1, %rd7;
	shl.b64 	%rd9, %rd8, 2;
	add.s64 	%rd3, %rd6, %rd9;
	@%p2 bra 	$L__BB1_4;
	st.global.f32 	[%rd3], %f2;
$L__BB1_4:
	add.s32 	%r8, %r1, 256;
	cvt.u64.u32 	%rd10, %r8;
	setp.le.u64 	%p3, %rd2, %rd10;
	@%p3 bra 	$L__BB1_6;
	st.global.f32 	[%rd3+1024], %f2;
$L__BB1_6:
	ret;

}
	// .globl	_ZN3cub18CUB_300001_SM_10006detail9transform16transform_kernelINS2_10policy_hubILb1EN4cuda3std3__45tupleIJN6thrust24THRUST_300001_SM_1000_NS6detail15normal_iteratorINSA_10device_ptrIfEEEEEEEE10policy1000Ei5twiceSF_JPfEEEvT0_iT1_T2_DpNS2_10kernel_argIT3_EE
.visible .entry _ZN3cub18CUB_300001_SM_10006detail9transform16transform_kernelINS2_10policy_hubILb1EN4cuda3std3__45tupleIJN6thrust24THRUST_300001_SM_1000_NS6detail15normal_iteratorINSA_10device_ptrIfEEEEEEEE10policy1000Ei5twiceSF_JPfEEEvT0_iT1_T2_DpNS2_10kernel_argIT3_EE(
	.param .u32 _ZN3cub18CUB_300001_SM_10006detail9transform16transform_kernelINS2_10policy_hubILb1EN4cuda3std3__45tupleIJN6thrust24THRUST_300001_SM_1000_NS6detail15normal_iteratorINSA_10device_ptrIfEEEEEEEE10policy1000Ei5twiceSF_JPfEEEvT0_iT1_T2_DpNS2_10kernel_argIT3_EE_param_0,
	.param .u32 _ZN3cub18CUB_300001_SM_10006detail9transform16transform_kernelINS2_10policy_hubILb1EN4cuda3std3__45tupleIJN6thrust24THRUST_300001_SM_1000_NS6detail15normal_iteratorINSA_10device_ptrIfEEEEEEEE10policy1000Ei5twiceSF_JPfEEEvT0_iT1_T2_DpNS2_10kernel_argIT3_EE_param_1,
	.param .align 1 .b8 _ZN3cub18CUB_300001_SM_10006detail9transform16transform_kernelINS2_10policy_hubILb1EN4cuda3std3__45tupleIJN6thrust24THRUST_300001_SM_1000_NS6detail15normal_iteratorINSA_10device_ptrIfEEEEEEEE10policy1000Ei5twiceSF_JPfEEEvT0_iT1_T2_DpNS2_10kernel_argIT3_EE_param_2[1],
	.param .align 8 .b8 _ZN3cub18CUB_300001_SM_10006detail9transform16transform_kernelINS2_10policy_hubILb1EN4cuda3std3__45tupleIJN6thrust24THRUST_300001_SM_1000_NS6detail15normal_iteratorINSA_10device_ptrIfEEEEEEEE10policy1000Ei5twiceSF_JPfEEEvT0_iT1_T2_DpNS2_10kernel_argIT3_EE_param_3[8],
	.param .align 8 .b8 _ZN3cub18CUB_300001_SM_10006detail9transform16transform_kernelINS2_10policy_hubILb1EN4cuda3std3__45tupleIJN6thrust24THRUST_300001_SM_1000_NS6detail15normal_iteratorINSA_10device_ptrIfEEEEEEEE10policy1000Ei5twiceSF_JPfEEEvT0_iT1_T2_DpNS2_10kernel_argIT3_EE_param_4[16]
)
.maxntid 128
{
	.reg .pred 	%p<37>;
	.reg .b32 	%r<84>;
	.reg .b32 	%f<89>;
	.reg .b64 	%rd<66>;

	ld.param.u32 	%r50, [_ZN3cub18CUB_300001_SM_10006detail9transform16transform_kernelINS2_10policy_hubILb1EN4cuda3std3__45tupleIJN6thrust24THRUST_300001_SM_1000_NS6detail15normal_iteratorINSA_10device_ptrIfEEEEEEEE10policy1000Ei5twiceSF_JPfEEEvT0_iT1_T2_DpNS2_10kernel_argIT3_EE_param_0];
	ld.param.u64 	%rd15, [_ZN3cub18CUB_300001_SM_10006detail9transform16transform_kernelINS2_10policy_hubILb1EN4cuda3std3__45tupleIJN6thrust24THRUST_300001_SM_1000_NS6detail15normal_iteratorINSA_10device_ptrIfEEEEEEEE10policy1000Ei5twiceSF_JPfEEEvT0_iT1_T2_DpNS2_10kernel_argIT3_EE_param_4];
	ld.param.u64 	%rd16, [_ZN3cub18CUB_300001_SM_10006detail9transform16transform_kernelINS2_10policy_hubILb1EN4cuda3std3__45tupleIJN6thrust24THRUST_300001_SM_1000_NS6detail15normal_iteratorINSA_10device_ptrIfEEEEEEEE10policy1000Ei5twiceSF_JPfEEEvT0_iT1_T2_DpNS2_10kernel_argIT3_EE_param_3];
	ld.param.u32 	%r49, [_ZN3cub18CUB_300001_SM_10006detail9transform16transform_kernelINS2_10policy_hubILb1EN4cuda3std3__45tupleIJN6thrust24THRUST_300001_SM_1000_NS6detail15normal_iteratorINSA_10device_ptrIfEEEEEEEE10policy1000Ei5twiceSF_JPfEEEvT0_iT1_T2_DpNS2_10kernel_argIT3_EE_param_1];
	cvta.to.global.u64 	%rd1, %rd16;
	cvta.to.global.u64 	%rd2, %rd15;
	shl.b32 	%r1, %r49, 7;
	mov.u32 	%r51, %ctaid.x;
	mul.lo.s32 	%r2, %r1, %r51;
	sub.s32 	%r3, %r50, %r2;
	min.s32 	%r4, %r1, %r3;
	shl.b32 	%r5, %r4, 2;
	mov.u32 	%r6, %tid.x;
	shl.b32 	%r72, %r6, 7;
	setp.ge.s32 	%p1, %r72, %r5;
	@%p1 bra 	$L__BB2_3;
	mul.wide.u32 	%rd17, %r6, 128;
	add.s64 	%rd18, %rd2, %rd17;
	mul.wide.s32 	%rd19, %r2, 4;
	add.s64 	%rd64, %rd18, %rd19;
$L__BB2_2:
	.pragma "nounroll";
	// begin inline asm
	prefetch.global.L2 [%rd64];
	// end inline asm
	add.s32 	%r72, %r72, 16384;
	add.s64 	%rd64, %rd64, 16384;
	setp.lt.s32 	%p2, %r72, %r5;
	@%p2 bra 	$L__BB2_2;
$L__BB2_3:
	mul.wide.s32 	%rd21, %r2, 4;
	add.s64 	%rd6, %rd2, %rd21;
	add.s64 	%rd7, %rd1, %rd21;
	setp.gt.s32 	%p3, %r1, %r3;
	@%p3 bra 	$L__BB2_17;
	setp.lt.s32 	%p4, %r49, 1;
	@%p4 bra 	$L__BB2_58;
	and.b32  	%r10, %r49, 15;
	setp.lt.u32 	%p5, %r49, 16;
	mov.b32 	%r79, 0;
	@%p5 bra 	$L__BB2_8;
	and.b32  	%r79, %r49, 2147483632;
	neg.s32 	%r74, %r79;
	add.s32 	%r73, %r6, 1152;
	mul.wide.u32 	%rd22, %r6, 4;
	or.b64  	%rd65, %rd22, 4096;
$L__BB2_7:
	.pragma "nounroll";
	mul.wide.s32 	%rd23, %r73, 4;
	add.s64 	%rd24, %rd23, 1536;
	add.s64 	%rd25, %rd6, %rd65;
	ld.global.f32 	%f1, [%rd25+-4096];
	add.f32 	%f2, %f1, 0f40000000;
	add.s64 	%rd26, %rd7, %rd65;
	st.global.f32 	[%rd26+-4096], %f2;
	ld.global.f32 	%f3, [%rd25+-3584];
	add.f32 	%f4, %f3, 0f40000000;
	st.global.f32 	[%rd26+-3584], %f4;
	ld.global.f32 	%f5, [%rd25+-3072];
	add.f32 	%f6, %f5, 0f40000000;
	st.global.f32 	[%rd26+-3072], %f6;
	ld.global.f32 	%f7, [%rd25+-2560];
	add.f32 	%f8, %f7, 0f40000000;
	st.global.f32 	[%rd26+-2560], %f8;
	ld.global.f32 	%f9, [%rd25+-2048];
	add.f32 	%f10, %f9, 0f40000000;
	st.global.f32 	[%rd26+-2048], %f10;
	ld.global.f32 	%f11, [%rd25+-1536];
	add.f32 	%f12, %f11, 0f40000000;
	st.global.f32 	[%rd26+-1536], %f12;
	ld.global.f32 	%f13, [%rd25+-1024];
	add.f32 	%f14, %f13, 0f40000000;
	st.global.f32 	[%rd26+-1024], %f14;
	ld.global.f32 	%f15, [%rd25+-512];
	add.f32 	%f16, %f15, 0f40000000;
	st.global.f32 	[%rd26+-512], %f16;
	ld.global.f32 	%f17, [%rd25];
	add.f32 	%f18, %f17, 0f40000000;
	st.global.f32 	[%rd26], %f18;
	add.s64 	%rd27, %rd6, %rd24;
	ld.global.f32 	%f19, [%rd27+-1536];
	add.f32 	%f20, %f19, 0f40000000;
	add.s64 	%rd28, %rd7, %rd24;
	st.global.f32 	[%rd28+-1536], %f20;
	ld.global.f32 	%f21, [%rd27+-1024];
	add.f32 	%f22, %f21, 0f40000000;
	st.global.f32 	[%rd28+-1024], %f22;
	ld.global.f32 	%f23, [%rd27+-512];
	add.f32 	%f24, %f23, 0f40000000;
	st.global.f32 	[%rd28+-512], %f24;
	ld.global.f32 	%f25, [%rd27];
	add.f32 	%f26, %f25, 0f40000000;
	st.global.f32 	[%rd28], %f26;
	ld.global.f32 	%f27, [%rd27+512];
	add.f32 	%f28, %f27, 0f40000000;
	st.global.f32 	[%rd28+512], %f28;
	ld.global.f32 	%f29, [%rd27+1024];
	add.f32 	%f30, %f29, 0f40000000;
	st.global.f32 	[%rd28+1024], %f30;
	ld.global.f32 	%f31, [%rd27+1536];
	add.f32 	%f32, %f31, 0f40000000;
	st.global.f32 	[%rd28+1536], %f32;
	add.s32 	%r74, %r74, 16;
	add.s32 	%r73, %r73, 2048;
	add.s64 	%rd65, %rd65, 8192;
	setp.eq.s32 	%p6, %r74, 0;
	@%p6 bra 	$L__BB2_8;
	bra.uni 	$L__BB2_7;
$L__BB2_8:
	setp.eq.s32 	%p7, %r10, 0;
	@%p7 bra 	$L__BB2_58;
	and.b32  	%r37, %r49, 7;
	setp.lt.u32 	%p8, %r10, 8;
	@%p8 bra 	$L__BB2_11;
	shl.b32 	%r53, %r79, 7;
	add.s32 	%r54, %r53, %r6;
	mul.wide.s32 	%rd29, %r54, 4;
	add.s64 	%rd30, %rd6, %rd29;
	ld.global.f32 	%f33, [%rd30];
	add.f32 	%f34, %f33, 0f40000000;
	add.s64 	%rd31, %rd7, %rd29;
	st.global.f32 	[%rd31], %f34;
	ld.global.f32 	%f35, [%rd30+512];
	add.f32 	%f36, %f35, 0f40000000;
	st.global.f32 	[%rd31+512], %f36;
	ld.global.f32 	%f37, [%rd30+1024];
	add.f32 	%f38, %f37, 0f40000000;
	st.global.f32 	[%rd31+1024], %f38;
	ld.global.f32 	%f39, [%rd30+1536];
	add.f32 	%f40, %f39, 0f40000000;
	st.global.f32 	[%rd31+1536], %f40;
	ld.global.f32 	%f41, [%rd30+2048];
	add.f32 	%f42, %f41, 0f40000000;
	st.global.f32 	[%rd31+2048], %f42;
	ld.global.f32 	%f43, [%rd30+2560];
	add.f32 	%f44, %f43, 0f40000000;
	st.global.f32 	[%rd31+2560], %f44;
	ld.global.f32 	%f45, [%rd30+3072];
	add.f32 	%f46, %f45, 0f40000000;
	st.global.f32 	[%rd31+3072], %f46;
	ld.global.f32 	%f47, [%rd30+3584];
	add.f32 	%f48, %f47, 0f40000000;
	st.global.f32 	[%rd31+3584], %f48;
	add.s32 	%r79, %r79, 8;
$L__BB2_11:
	setp.eq.s32 	%p9, %r37, 0;
	@%p9 bra 	$L__BB2_58;
	and.b32  	%r40, %r49, 3;
	setp.lt.u32 	%p10, %r37, 4;
	@%p10 bra 	$L__BB2_14;
	shl.b32 	%r55, %r79, 7;
	add.s32 	%r56, %r55, %r6;
	mul.wide.s32 	%rd32, %r56, 4;
	add.s64 	%rd33, %rd6, %rd32;
	ld.global.f32 	%f49, [%rd33];
	add.f32 	%f50, %f49, 0f40000000;
	add.s64 	%rd34, %rd7, %rd32;
	st.global.f32 	[%rd34], %f50;
	ld.global.f32 	%f51, [%rd33+512];
	add.f32 	%f52, %f51, 0f40000000;
	st.global.f32 	[%rd34+512], %f52;
	ld.global.f32 	%f53, [%rd33+1024];
	add.f32 	%f54, %f53, 0f40000000;
	st.global.f32 	[%rd34+1024], %f54;
	ld.global.f32 	%f55, [%rd33+1536];
	add.f32 	%f56, %f55, 0f40000000;
	st.global.f32 	[%rd34+1536], %f56;
	add.s32 	%r79, %r79, 4;
$L__BB2_14:
	setp.eq.s32 	%p11, %r40, 0;
	@%p11 bra 	$L__BB2_58;
	shl.b32 	%r57, %r79, 7;
	add.s32 	%r83, %r6, %r57;
	neg.s32 	%r82, %r40;
$L__BB2_16:
	.pragma "nounroll";
	mul.wide.s32 	%rd36, %r83, 4;
	add.s64 	%rd37, %rd7, %rd36;
	add.s64 	%rd38, %rd6, %rd36;
	ld.global.f32 	%f57, [%rd38];
	add.f32 	%f58, %f57, 0f40000000;
	st.global.f32 	[%rd37], %f58;
	add.s32 	%r83, %r83, 128;
	add.s32 	%r82, %r82, 1;
	setp.ne.s32 	%p12, %r82, 0;
	@%p12 bra 	$L__BB2_16;
	bra.uni 	$L__BB2_58;
$L__BB2_17:
	setp.lt.s32 	%p13, %r49, 1;
	@%p13 bra 	$L__BB2_58;
	and.b32  	%r14, %r49, 7;
	setp.lt.u32 	%p14, %r49, 8;
	mov.b32 	%r76, 0;
	@%p14 bra 	$L__BB2_37;
	and.b32  	%r76, %r49, 2147483640;
	mov.b32 	%r75, 0;
$L__BB2_20:
	.pragma "nounroll";
	shl.b32 	%r60, %r75, 7;
	add.s32 	%r21, %r60, %r6;
	setp.ge.s32 	%p15, %r21, %r4;
	@%p15 bra 	$L__BB2_22;
	mul.wide.u32 	%rd39, %r21, 4;
	add.s64 	%rd40, %rd6, %rd39;
	ld.global.f32 	%f59, [%rd40];
	add.f32 	%f60, %f59, 0f40000000;
	add.s64 	%rd41, %rd7, %rd39;
	st.global.f32 	[%rd41], %f60;
$L__BB2_22:
	add.s32 	%r61, %r21, 128;
	setp.ge.s32 	%p16, %r61, %r4;
	mul.wide.s32 	%rd42, %r61, 4;
	add.s64 	%rd11, %rd6, %rd42;
	add.s64 	%rd12, %rd7, %rd42;
	@%p16 bra 	$L__BB2_24;
	ld.global.f32 	%f61, [%rd11];
	add.f32 	%f62, %f61, 0f40000000;
	st.global.f32 	[%rd12], %f62;
$L__BB2_24:
	add.s32 	%r62, %r21, 256;
	setp.ge.s32 	%p17, %r62, %r4;
	@%p17 bra 	$L__BB2_26;
	ld.global.f32 	%f63, [%rd11+512];
	add.f32 	%f64, %f63, 0f40000000;
	st.global.f32 	[%rd12+512], %f64;
$L__BB2_26:
	add.s32 	%r63, %r21, 384;
	setp.ge.s32 	%p18, %r63, %r4;
	@%p18 bra 	$L__BB2_28;
	ld.global.f32 	%f65, [%rd11+1024];
	add.f32 	%f66, %f65, 0f40000000;
	st.global.f32 	[%rd12+1024], %f66;
$L__BB2_28:
	add.s32 	%r64, %r21, 512;
	setp.ge.s32 	%p19, %r64, %r4;
	@%p19 bra 	$L__BB2_30;
	ld.global.f32 	%f67, [%rd11+1536];
	add.f32 	%f68, %f67, 0f40000000;
	st.global.f32 	[%rd12+1536], %f68;
$L__BB2_30:
	add.s32 	%r65, %r21, 640;
	setp.ge.s32 	%p20, %r65, %r4;
	@%p20 bra 	$L__BB2_32;
	ld.global.f32 	%f69, [%rd11+2048];
	add.f32 	%f70, %f69, 0f40000000;
	st.global.f32 	[%rd12+2048], %f70;
$L__BB2_32:
	add.s32 	%r66, %r21, 768;
	setp.ge.s32 	%p21, %r66, %r4;
	@%p21 bra 	$L__BB2_34;
	ld.global.f32 	%f71, [%rd11+2560];
	add.f32 	%f72, %f71, 0f40000000;
	st.global.f32 	[%rd12+2560], %f72;
$L__BB2_34:
	add.s32 	%r67, %r21, 896;
	setp.ge.s32 	%p22, %r67, %r4;
	@%p22 bra 	$L__BB2_36;
	ld.global.f32 	%f73, [%rd11+3072];
	add.f32 	%f74, %f73, 0f40000000;
	st.global.f32 	[%rd12+3072], %f74;
$L__BB2_36:
	add.s32 	%r75, %r75, 8;
	setp.ne.s32 	%p23, %r75, %r76;
	@%p23 bra 	$L__BB2_20;
$L__BB2_37:
	setp.eq.s32 	%p24, %r14, 0;
	@%p24 bra 	$L__BB2_58;
	and.b32  	%r24, %r49, 3;
	setp.lt.u32 	%p25, %r14, 4;
	@%p25 bra 	$L__BB2_48;
	shl.b32 	%r68, %r76, 7;
	add.s32 	%r25, %r68, %r6;
	setp.ge.s32 	%p26, %r25, %r4;
	@%p26 bra 	$L__BB2_41;
	mul.wide.s32 	%rd43, %r25, 4;
	add.s64 	%rd44, %rd6, %rd43;
	ld.global.f32 	%f75, [%rd44];
	add.f32 	%f76, %f75, 0f40000000;
	add.s64 	%rd45, %rd7, %rd43;
	st.global.f32 	[%rd45], %f76;
$L__BB2_41:
	add.s32 	%r26, %r25, 128;
	setp.ge.s32 	%p27, %r26, %r4;
	@%p27 bra 	$L__BB2_43;
	mul.wide.s32 	%rd46, %r26, 4;
	add.s64 	%rd47, %rd6, %rd46;
	ld.global.f32 	%f77, [%rd47];
	add.f32 	%f78, %f77, 0f40000000;
	add.s64 	%rd48, %rd7, %rd46;
	st.global.f32 	[%rd48], %f78;
$L__BB2_43:
	add.s32 	%r27, %r25, 256;
	setp.ge.s32 	%p28, %r27, %r4;
	@%p28 bra 	$L__BB2_45;
	mul.wide.s32 	%rd49, %r27, 4;
	add.s64 	%rd50, %rd6, %rd49;
	ld.global.f32 	%f79, [%rd50];
	add.f32 	%f80, %f79, 0f40000000;
	add.s64 	%rd51, %rd7, %rd49;
	st.global.f32 	[%rd51], %f80;
$L__BB2_45:
	add.s32 	%r28, %r25, 384;
	setp.ge.s32 	%p29, %r28, %r4;
	@%p29 bra 	$L__BB2_47;
	mul.wide.s32 	%rd52, %r28, 4;
	add.s64 	%rd53, %rd6, %rd52;
	ld.global.f32 	%f81, [%rd53];
	add.f32 	%f82, %f81, 0f40000000;
	add.s64 	%rd54, %rd7, %rd52;
	st.global.f32 	[%rd54], %f82;
$L__BB2_47:
	add.s32 	%r76, %r76, 4;
$L__BB2_48:
	setp.eq.s32 	%p30, %r24, 0;
	@%p30 bra 	$L__BB2_58;
	setp.eq.s32 	%p31, %r24, 1;
	@%p31 bra 	$L__BB2_55;
	shl.b32 	%r69, %r76, 7;
	add.s32 	%r31, %r69, %r6;
	setp.ge.s32 	%p32, %r31, %r4;
	@%p32 bra 	$L__BB2_52;
	mul.wide.s32 	%rd55, %r31, 4;
	add.s64 	%rd56, %rd6, %rd55;
	ld.global.f32 	%f83, [%rd56];
	add.f32 	%f84, %f83, 0f40000000;
	add.s64 	%rd57, %rd7, %rd55;
	st.global.f32 	[%rd57], %f84;
$L__BB2_52:
	add.s32 	%r32, %r31, 128;
	setp.ge.s32 	%p33, %r32, %r4;
	@%p33 bra 	$L__BB2_54;
	mul.wide.s32 	%rd58, %r32, 4;
	add.s64 	%rd59, %rd6, %rd58;
	ld.global.f32 	%f85, [%rd59];
	add.f32 	%f86, %f85, 0f40000000;
	add.s64 	%rd60, %rd7, %rd58;
	st.global.f32 	[%rd60], %f86;
$L__BB2_54:
	add.s32 	%r76, %r76, 2;
$L__BB2_55:
	and.b32  	%r70, %r49, 1;
	setp.eq.b32 	%p34, %r70, 1;
	not.pred 	%p35, %p34;
	@%p35 bra 	$L__BB2_58;
	shl.b32 	%r71, %r76, 7;
	add.s32 	%r35, %r71, %r6;
	setp.ge.s32 	%p36, %r35, %r4;
	@%p36 bra 	$L__BB2_58;
	mul.wide.s32 	%rd61, %r35, 4;
	add.s64 	%rd62, %rd6, %rd61;
	ld.global.f32 	%f87, [%rd62];
	add.f32 	%f88, %f87, 0f40000000;
	add.s64 	%rd63, %rd7, %rd61;
	st.global.f32 	[%rd63], %f88;
$L__BB2_58:
	ret;

}
	// .globl	_ZN3cub18CUB_300001_SM_10006detail9transform16transform_kernelINS2_10policy_hubILb1EN4cuda3std3__45tupleIJN6thrust24THRUST_300001_SM_1000_NS6detail15normal_iteratorINSA_10device_ptrIfEEEEEEEE10policy1000El5twiceSF_JPfEEEvT0_iT1_T2_DpNS2_10kernel_argIT3_EE
.visible .entry _ZN3cub18CUB_300001_SM_10006detail9transform16transform_kernelINS2_10policy_hubILb1EN4cuda3std3__45tupleIJN6thrust24THRUST_300001_SM_1000_NS6detail15normal_iteratorINSA_10device_ptrIfEEEEEEEE10policy1000El5twiceSF_JPfEEEvT0_iT1_T2_DpNS2_10kernel_argIT3_EE(
	.param .u64 _ZN3cub18CUB_300001_SM_10006detail9transform16transform_kernelINS2_10policy_hubILb1EN4cuda3std3__45tupleIJN6thrust24THRUST_300001_SM_1000_NS6detail15normal_iteratorINSA_10device_ptrIfEEEEEEEE10policy1000El5twiceSF_JPfEEEvT0_iT1_T2_DpNS2_10kernel_argIT3_EE_param_0,
	.param .u32 _ZN3cub18CUB_300001_SM_10006detail9transform16transform_kernelINS2_10policy_hubILb1EN4cuda3std3__45tupleIJN6thrust24THRUST_300001_SM_1000_NS6detail15normal_iteratorINSA_10device_ptrIfEEEEEEEE10policy1000El5twiceSF_JPfEEEvT0_iT1_T2_DpNS2_10kernel_argIT3_EE_param_1,
	.param .align 1 .b8 _ZN3cub18CUB_300001_SM_10006detail9transform16transform_kernelINS2_10policy_hubILb1EN4cuda3std3__45tupleIJN6thrust24THRUST_300001_SM_1000_NS6detail15normal_iteratorINSA_10device_ptrIfEEEEEEEE10policy1000El5twiceSF_JPfEEEvT0_iT1_T2_DpNS2_10kernel_argIT3_EE_param_2[1],
	.param .align 8 .b8 _ZN3cub18CUB_300001_SM_10006detail9transform16transform_kernelINS2_10policy_hubILb1EN4cuda3std3__45tupleIJN6thrust24THRUST_300001_SM_1000_NS6detail15normal_iteratorINSA_10device_ptrIfEEEEEEEE10policy1000El5twiceSF_JPfEEEvT0_iT1_T2_DpNS2_10kernel_argIT3_EE_param_3[8],
	.param .align 8 .b8 _ZN3cub18CUB_300001_SM_10006detail9transform16transform_kernelINS2_10policy_hubILb1EN4cuda3std3__45tupleIJN6thrust24THRUST_300001_SM_1000_NS6detail15normal_iteratorINSA_10device_ptrIfEEEEEEEE10policy1000El5twiceSF_JPfEEEvT0_iT1_T2_DpNS2_10kernel_argIT3_EE_param_4[16]
)
.maxntid 128
{
	.reg .pred 	%p<37>;
	.reg .b32 	%r<81>;
	.reg .b32 	%f<89>;
	.reg .b64 	%rd<72>;

	ld.param.u64 	%rd16, [_ZN3cub18CUB_300001_SM_10006detail9transform16transform_kernelINS2_10policy_hubILb1EN4cuda3std3__45tupleIJN6thrust24THRUST_300001_SM_1000_NS6detail15normal_iteratorINSA_10device_ptrIfEEEEEEEE10policy1000El5twiceSF_JPfEEEvT0_iT1_T2_DpNS2_10kernel_argIT3_EE_param_0];
	ld.param.u64 	%rd17, [_ZN3cub18CUB_300001_SM_10006detail9transform16transform_kernelINS2_10policy_hubILb1EN4cuda3std3__45tupleIJN6thrust24THRUST_300001_SM_1000_NS6detail15normal_iteratorINSA_10device_ptrIfEEEEEEEE10policy1000El5twiceSF_JPfEEEvT0_iT1_T2_DpNS2_10kernel_argIT3_EE_param_4];
	ld.param.u64 	%rd18, [_ZN3cub18CUB_300001_SM_10006detail9transform16transform_kernelINS2_10policy_hubILb1EN4cuda3std3__45tupleIJN6thrust24THRUST_300001_SM_1000_NS6detail15normal_iteratorINSA_10device_ptrIfEEEEEEEE10policy1000El5twiceSF_JPfEEEvT0_iT1_T2_DpNS2_10kernel_argIT3_EE_param_3];
	ld.param.u32 	%r47, [_ZN3cub18CUB_300001_SM_10006detail9transform16transform_kernelINS2_10policy_hubILb1EN4cuda3std3__45tupleIJN6thrust24THRUST_300001_SM_1000_NS6detail15normal_iteratorINSA_10device_ptrIfEEEEEEEE10policy1000El5twiceSF_JPfEEEvT0_iT1_T2_DpNS2_10kernel_argIT3_EE_param_1];
	cvta.to.global.u64 	%rd1, %rd18;
	cvta.to.global.u64 	%rd2, %rd17;
	shl.b32 	%r1, %r47, 7;
	mov.u32 	%r48, %ctaid.x;
	cvt.u64.u32 	%rd19, %r48;
	cvt.s64.s32 	%rd20, %r1;
	mul.lo.s64 	%rd3, %rd20, %rd19;
	sub.s64 	%rd21, %rd16, %rd3;
	min.s64 	%rd22, %rd21, %rd20;
	cvt.u32.u64 	%r2, %rd22;
	shl.b32 	%r3, %r2, 2;
	mov.u32 	%r4, %tid.x;
	shl.b32 	%r69, %r4, 7;
	setp.ge.s32 	%p1, %r69, %r3;
	@%p1 bra 	$L__BB3_3;
	shl.b64 	%rd23, %rd3, 2;
	add.s64 	%rd24, %rd2, %rd23;
	mul.wide.u32 	%rd25, %r4, 128;
	add.s64 	%rd70, %rd24, %rd25;
$L__BB3_2:
	.pragma "nounroll";
	// begin inline asm
	prefetch.global.L2 [%rd70];
	// end inline asm
	add.s32 	%r69, %r69, 16384;
	add.s64 	%rd70, %rd70, 16384;
	setp.lt.s32 	%p2, %r69, %r3;
	@%p2 bra 	$L__BB3_2;
$L__BB3_3:
	shl.b64 	%rd27, %rd3, 2;
	add.s64 	%rd7, %rd2, %rd27;
	add.s64 	%rd8, %rd1, %rd27;
	setp.eq.s32 	%p3, %r1, %r2;
	@%p3 bra 	$L__BB3_45;
	setp.lt.s32 	%p4, %r47, 1;
	@%p4 bra 	$L__BB3_58;
	and.b32  	%r8, %r47, 7;
	setp.lt.u32 	%p5, %r47, 8;
	mov.b32 	%r78, 0;
	@%p5 bra 	$L__BB3_24;
	and.b32  	%r78, %r47, 2147483640;
	mov.b32 	%r72, 0;
$L__BB3_7:
	.pragma "nounroll";
	shl.b32 	%r51, %r72, 7;
	add.s32 	%r19, %r51, %r4;
	setp.ge.s32 	%p6, %r19, %r2;
	@%p6 bra 	$L__BB3_9;
	mul.wide.u32 	%rd28, %r19, 4;
	add.s64 	%rd29, %rd7, %rd28;
	ld.global.f32 	%f1, [%rd29];
	add.f32 	%f2, %f1, 0f40000000;
	add.s64 	%rd30, %rd8, %rd28;
	st.global.f32 	[%rd30], %f2;
$L__BB3_9:
	add.s32 	%r52, %r19, 128;
	setp.ge.s32 	%p7, %r52, %r2;
	mul.wide.s32 	%rd31, %r52, 4;
	add.s64 	%rd12, %rd7, %rd31;
	add.s64 	%rd13, %rd8, %rd31;
	@%p7 bra 	$L__BB3_11;
	ld.global.f32 	%f3, [%rd12];
	add.f32 	%f4, %f3, 0f40000000;
	st.global.f32 	[%rd13], %f4;
$L__BB3_11:
	add.s32 	%r53, %r19, 256;
	setp.ge.s32 	%p8, %r53, %r2;
	@%p8 bra 	$L__BB3_13;
	ld.global.f32 	%f5, [%rd12+512];
	add.f32 	%f6, %f5, 0f40000000;
	st.global.f32 	[%rd13+512], %f6;
$L__BB3_13:
	add.s32 	%r54, %r19, 384;
	setp.ge.s32 	%p9, %r54, %r2;
	@%p9 bra 	$L__BB3_15;
	ld.global.f32 	%f7, [%rd12+1024];
	add.f32 	%f8, %f7, 0f40000000;
	st.global.f32 	[%rd13+1024], %f8;
$L__BB3_15:
	add.s32 	%r55, %r19, 512;
	setp.ge.s32 	%p10, %r55, %r2;
	@%p10 bra 	$L__BB3_17;
	ld.global.f32 	%f9, [%rd12+1536];
	add.f32 	%f10, %f9, 0f40000000;
	st.global.f32 	[%rd13+1536], %f10;
$L__BB3_17:
	add.s32 	%r56, %r19, 640;
	setp.ge.s32 	%p11, %r56, %r2;
	@%p11 bra 	$L__BB3_19;
	ld.global.f32 	%f11, [%rd12+2048];
	add.f32 	%f12, %f11, 0f40000000;
	st.global.f32 	[%rd13+2048], %f12;
$L__BB3_19:
	add.s32 	%r57, %r19, 768;
	setp.ge.s32 	%p12, %r57, %r2;
	@%p12 bra 	$L__BB3_21;
	ld.global.f32 	%f13, [%rd12+2560];
	add.f32 	%f14, %f13, 0f40000000;
	st.global.f32 	[%rd13+2560], %f14;
$L__BB3_21:
	add.s32 	%r58, %r19, 896;
	setp.ge.s32 	%p13, %r58, %r2;
	@%p13 bra 	$L__BB3_23;
	ld.global.f32 	%f15, [%rd12+3072];
	add.f32 	%f16, %f15, 0f40000000;
	st.global.f32 	[%rd13+3072], %f16;
$L__BB3_23:
	add.s32 	%r72, %r72, 8;
	setp.eq.s32 	%p14, %r72, %r78;
	@%p14 bra 	$L__BB3_24;
	bra.uni 	$L__BB3_7;
$L__BB3_24:
	setp.eq.s32 	%p15, %r8, 0;
	@%p15 bra 	$L__BB3_58;
	and.b32  	%r35, %r47, 3;
	setp.lt.u32 	%p16, %r8, 4;
	@%p16 bra 	$L__BB3_35;
	shl.b32 	%r59, %r78, 7;
	add.s32 	%r36, %r59, %r4;
	setp.ge.s32 	%p17, %r36, %r2;
	@%p17 bra 	$L__BB3_28;
	mul.wide.s32 	%rd32, %r36, 4;
	add.s64 	%rd33, %rd7, %rd32;
	ld.global.f32 	%f17, [%rd33];
	add.f32 	%f18, %f17, 0f40000000;
	add.s64 	%rd34, %rd8, %rd32;
	st.global.f32 	[%rd34], %f18;
$L__BB3_28:
	add.s32 	%r37, %r36, 128;
	setp.ge.s32 	%p18, %r37, %r2;
	@%p18 bra 	$L__BB3_30;
	mul.wide.s32 	%rd35, %r37, 4;
	add.s64 	%rd36, %rd7, %rd35;
	ld.global.f32 	%f19, [%rd36];
	add.f32 	%f20, %f19, 0f40000000;
	add.s64 	%rd37, %rd8, %rd35;
	st.global.f32 	[%rd37], %f20;
$L__BB3_30:
	add.s32 	%r38, %r36, 256;
	setp.ge.s32 	%p19, %r38, %r2;
	@%p19 bra 	$L__BB3_32;
	mul.wide.s32 	%rd38, %r38, 4;
	add.s64 	%rd39, %rd7, %rd38;
	ld.global.f32 	%f21, [%rd39];
	add.f32 	%f22, %f21, 0f40000000;
	add.s64 	%rd40, %rd8, %rd38;
	st.global.f32 	[%rd40], %f22;
$L__BB3_32:
	add.s32 	%r39, %r36, 384;
	setp.ge.s32 	%p20, %r39, %r2;
	@%p20 bra 	$L__BB3_34;
	mul.wide.s32 	%rd41, %r39, 4;
	add.s64 	%rd42, %rd7, %rd41;
	ld.global.f32 	%f23, [%rd42];
	add.f32 	%f24, %f23, 0f40000000;
	add.s64 	%rd43, %rd8, %rd41;
	st.global.f32 	[%rd43], %f24;
$L__BB3_34:
	add.s32 	%r78, %r78, 4;
$L__BB3_35:
	setp.eq.s32 	%p21, %r35, 0;
	@%p21 bra 	$L__BB3_58;
	setp.eq.s32 	%p22, %r35, 1;
	@%p22 bra 	$L__BB3_42;
	shl.b32 	%r60, %r78, 7;
	add.s32 	%r42, %r60, %r4;
	setp.ge.s32 	%p23, %r42, %r2;
	@%p23 bra 	$L__BB3_39;
	mul.wide.s32 	%rd44, %r42, 4;
	add.s64 	%rd45, %rd7, %rd44;
	ld.global.f32 	%f25, [%rd45];
	add.f32 	%f26, %f25, 0f40000000;
	add.s64 	%rd46, %rd8, %rd44;
	st.global.f32 	[%rd46], %f26;
$L__BB3_39:
	add.s32 	%r43, %r42, 128;
	setp.ge.s32 	%p24, %r43, %r2;
	@%p24 bra 	$L__BB3_41;
	mul.wide.s32 	%rd47, %r43, 4;
	add.s64 	%rd48, %rd7, %rd47;
	ld.global.f32 	%f27, [%rd48];
	add.f32 	%f28, %f27, 0f40000000;
	add.s64 	%rd49, %rd8, %rd47;
	st.global.f32 	[%rd49], %f28;
$L__BB3_41:
	add.s32 	%r78, %r78, 2;
$L__BB3_42:
	and.b32  	%r61, %r47, 1;
	setp.eq.b32 	%p25, %r61, 1;
	not.pred 	%p26, %p25;
	@%p26 bra 	$L__BB3_58;
	shl.b32 	%r62, %r78, 7;
	add.s32 	%r46, %r62, %r4;
	setp.ge.s32 	%p27, %r46, %r2;
	@%p27 bra 	$L__BB3_58;
	mul.wide.s32 	%rd50, %r46, 4;
	add.s64 	%rd51, %rd7, %rd50;
	ld.global.f32 	%f29, [%rd51];
	add.f32 	%f30, %f29, 0f40000000;
	add.s64 	%rd52, %rd8, %rd50;
	st.global.f32 	[%rd52], %f30;
	bra.uni 	$L__BB3_58;
$L__BB3_45:
	setp.lt.s32 	%p28, %r47, 1;
	@%p28 bra 	$L__BB3_58;
	and.b32  	%r10, %r47, 15;
	setp.lt.u32 	%p29, %r47, 16;
	mov.b32 	%r74, 0;
	@%p29 bra 	$L__BB3_49;
	and.b32  	%r74, %r47, 2147483632;
	neg.s32 	%r71, %r74;
	add.s32 	%r70, %r4, 1152;
	mul.wide.u32 	%rd53, %r4, 4;
	or.b64  	%rd71, %rd53, 4096;
$L__BB3_48:
	.pragma "nounroll";
	mul.wide.s32 	%rd54, %r70, 4;
	add.s64 	%rd55, %rd54, 1536;
	add.s64 	%rd56, %rd7, %rd71;
	ld.global.f32 	%f31, [%rd56+-4096];
	add.f32 	%f32, %f31, 0f40000000;
	add.s64 	%rd57, %rd8, %rd71;
	st.global.f32 	[%rd57+-4096], %f32;
	ld.global.f32 	%f33, [%rd56+-3584];
	add.f32 	%f34, %f33, 0f40000000;
	st.global.f32 	[%rd57+-3584], %f34;
	ld.global.f32 	%f35, [%rd56+-3072];
	add.f32 	%f36, %f35, 0f40000000;
	st.global.f32 	[%rd57+-3072], %f36;
	ld.global.f32 	%f37, [%rd56+-2560];
	add.f32 	%f38, %f37, 0f40000000;
	st.global.f32 	[%rd57+-2560], %f38;
	ld.global.f32 	%f39, [%rd56+-2048];
	add.f32 	%f40, %f39, 0f40000000;
	st.global.f32 	[%rd57+-2048], %f40;
	ld.global.f32 	%f41, [%rd56+-1536];
	add.f32 	%f42, %f41, 0f40000000;
	st.global.f32 	[%rd57+-1536], %f42;
	ld.global.f32 	%f43, [%rd56+-1024];
	add.f32 	%f44, %f43, 0f40000000;
	st.global.f32 	[%rd57+-1024], %f44;
	ld.global.f32 	%f45, [%rd56+-512];
	add.f32 	%f46, %f45, 0f40000000;
	st.global.f32 	[%rd57+-512], %f46;
	ld.global.f32 	%f47, [%rd56];
	add.f32 	%f48, %f47, 0f40000000;
	st.global.f32 	[%rd57], %f48;
	add.s64 	%rd58, %rd7, %rd55;
	ld.global.f32 	%f49, [%rd58+-1536];
	add.f32 	%f50, %f49, 0f40000000;
	add.s64 	%rd59, %rd8, %rd55;
	st.global.f32 	[%rd59+-1536], %f50;
	ld.global.f32 	%f51, [%rd58+-1024];
	add.f32 	%f52, %f51, 0f40000000;
	st.global.f32 	[%rd59+-1024], %f52;
	ld.global.f32 	%f53, [%rd58+-512];
	add.f32 	%f54, %f53, 0f40000000;
	st.global.f32 	[%rd59+-512], %f54;
	ld.global.f32 	%f55, [%rd58];
	add.f32 	%f56, %f55, 0f40000000;
	st.global.f32 	[%rd59], %f56;
	ld.global.f32 	%f57, [%rd58+512];
	add.f32 	%f58, %f57, 0f40000000;
	st.global.f32 	[%rd59+512], %f58;
	ld.global.f32 	%f59, [%rd58+1024];
	add.f32 	%f60, %f59, 0f40000000;
	st.global.f32 	[%rd59+1024], %f60;
	ld.global.f32 	%f61, [%rd58+1536];
	add.f32 	%f62, %f61, 0f40000000;
	st.global.f32 	[%rd59+1536], %f62;
	add.s32 	%r71, %r71, 16;
	add.s32 	%r70, %r70, 2048;
	add.s64 	%rd71, %rd71, 8192;
	setp.eq.s32 	%p30, %r71, 0;
	@%p30 bra 	$L__BB3_49;
	bra.uni 	$L__BB3_48;
$L__BB3_49:
	setp.eq.s32 	%p31, %r10, 0;
	@%p31 bra 	$L__BB3_58;
	and.b32  	%r22, %r47, 7;
	setp.lt.u32 	%p32, %r10, 8;
	@%p32 bra 	$L__BB3_52;
	shl.b32 	%r64, %r74, 7;
	add.s32 	%r65, %r64, %r4;
	mul.wide.s32 	%rd60, %r65, 4;
	add.s64 	%rd61, %rd7, %rd60;
	ld.global.f32 	%f63, [%rd61];
	add.f32 	%f64, %f63, 0f40000000;
	add.s64 	%rd62, %rd8, %rd60;
	st.global.f32 	[%rd62], %f64;
	ld.global.f32 	%f65, [%rd61+512];
	add.f32 	%f66, %f65, 0f40000000;
	st.global.f32 	[%rd62+512], %f66;
	ld.global.f32 	%f67, [%rd61+1024];
	add.f32 	%f68, %f67, 0f40000000;
	st.global.f32 	[%rd62+1024], %f68;
	ld.global.f32 	%f69, [%rd61+1536];
	add.f32 	%f70, %f69, 0f40000000;
	st.global.f32 	[%rd62+1536], %f70;
	ld.global.f32 	%f71, [%rd61+2048];
	add.f32 	%f72, %f71, 0f40000000;
	st.global.f32 	[%rd62+2048], %f72;
	ld.global.f32 	%f73, [%rd61+2560];
	add.f32 	%f74, %f73, 0f40000000;
	st.global.f32 	[%rd62+2560], %f74;
	ld.global.f32 	%f75, [%rd61+3072];
	add.f32 	%f76, %f75, 0f40000000;
	st.global.f32 	[%rd62+3072], %f76;
	ld.global.f32 	%f77, [%rd61+3584];
	add.f32 	%f78, %f77, 0f40000000;
	st.global.f32 	[%rd62+3584], %f78;
	add.s32 	%r74, %r74, 8;
$L__BB3_52:
	setp.eq.s32 	%p33, %r22, 0;
	@%p33 bra 	$L__BB3_58;
	and.b32  	%r25, %r47, 3;
	setp.lt.u32 	%p34, %r22, 4;
	@%p34 bra 	$L__BB3_55;
	shl.b32 	%r66, %r74, 7;
	add.s32 	%r67, %r66, %r4;
	mul.wide.s32 	%rd63, %r67, 4;
	add.s64 	%rd64, %rd7, %rd63;
	ld.global.f32 	%f79, [%rd64];
	add.f32 	%f80, %f79, 0f40000000;
	add.s64 	%rd65, %rd8, %rd63;
	st.global.f32 	[%rd65], %f80;
	ld.global.f32 	%f81, [%rd64+512];
	add.f32 	%f82, %f81, 0f40000000;
	st.global.f32 	[%rd65+512], %f82;
	ld.global.f32 	%f83, [%rd64+1024];
	add.f32 	%f84, %f83, 0f40000000;
	st.global.f32 	[%rd65+1024], %f84;
	ld.global.f32 	%f85, [%rd64+1536];
	add.f32 	%f86, %f85, 0f40000000;
	st.global.f32 	[%rd65+1536], %f86;
	add.s32 	%r74, %r74, 4;
$L__BB3_55:
	setp.eq.s32 	%p35, %r25, 0;
	@%p35 bra 	$L__BB3_58;
	shl.b32 	%r68, %r74, 7;
	add.s32 	%r77, %r4, %r68;
	neg.s32 	%r76, %r25;
$L__BB3_57:
	.pragma "nounroll";
	mul.wide.s32 	%rd67, %r77, 4;
	add.s64 	%rd68, %rd8, %rd67;
	add.s64 	%rd69, %rd7, %rd67;
	ld.global.f32 	%f87, [%rd69];
	add.f32 	%f88, %f87, 0f40000000;
	st.global.f32 	[%rd68], %f88;
	add.s32 	%r77, %r77, 128;
	add.s32 	%r76, %r76, 1;
	setp.eq.s32 	%p36, %r76, 0;
	@%p36 bra 	$L__BB3_58;
	bra.uni 	$L__BB3_57;
$L__BB3_58:
	ret;

}


// ===== COMPILED SASS (sm_100) =====

	.target	sm_100

	.elftype	@"ET_EXEC"


//--------------------- .note.nv.tkinfo           --------------------------
	.section	.note.nv.tkinfo,"",@"SHT_NOTE"
	.sectionflags	@"SHF_NOTE_NV_TKINFO"
	.tkinfo
        /*0018*/ 	.word	0x00000002
        /*0030*/ 	.string	""
        /*0030*/ 	.string	"ptxas"
        /*0030*/ 	.string	"Cuda compilation tools, release 13.0, V13.0.88"
        /*0030*/ 	.string	"Build cuda_13.0.r13.0/compiler.36424714_0"
        /*0030*/ 	.string	"-arch sm_100 -m 64 "



//--------------------- .note.nv.cuinfo           --------------------------
	.section	.note.nv.cuinfo,"",@"SHT_NOTE"
	.sectionflags	@"SHF_NOTE_NV_CUINFO"
        /*0018*/ 	.short	0x0002
        /*001a*/ 	.short	0x0064
        /*001c*/ 	.short	0x0082
	.zero		2


//--------------------- .nv.info                  --------------------------
	.section	.nv.info,"",@"SHT_CUDA_INFO"
	.align	4


	//----- nvinfo : EIATTR_REGCOUNT
	.align		4
        /*0000*/ 	.byte	0x04, 0x2f
        /*0002*/ 	.short	(.L_46 - .L_45)
	.align		4
.L_45:
        /*0004*/ 	.word	index@(_ZN3cub18CUB_300001_SM_10006detail11EmptyKernelIvEEvv)
        /*0008*/ 	.word	0x00000004


	//----- nvinfo : EIATTR_FRAME_SIZE
	.align		4
.L_46:
        /*000c*/ 	.byte	0x04, 0x11
        /*000e*/ 	.short	(.L_48 - .L_47)
	.align		4
.L_47:
        /*0010*/ 	.word	index@(_ZN3cub18CUB_300001_SM_10006detail11EmptyKernelIvEEvv)
        /*0014*/ 	.word	0x00000000


	//----- nvinfo : EIATTR_REGCOUNT
	.align		4
.L_48:
        /*0018*/ 	.byte	0x04, 0x2f
        /*001a*/ 	.short	(.L_50 - .L_49)
	.align		4
.L_49:
        /*001c*/ 	.word	index@(_ZN3cub18CUB_300001_SM_10006detail8for_each13static_kernelINS2_12policy_hub_t12policy_500_tEmN6thrust24THRUST_300001_SM_1000_NS8cuda_cub20__uninitialized_fill7functorINS7_10device_ptrIfEEfEEEEvT0_T1_)
        /*0020*/ 	.word	0x00000008


	//----- nvinfo : EIATTR_FRAME_SIZE
	.align		4
.L_50:
        /*0024*/ 	.byte	0x04, 0x11
        /*0026*/ 	.short	(.L_52 - .L_51)
	.align		4
.L_51:
        /*0028*/ 	.word	index@(_ZN3cub18CUB_300001_SM_10006detail8for_each13static_kernelINS2_12policy_hub_t12policy_500_tEmN6thrust24THRUST_300001_SM_1000_NS8cuda_cub20__uninitialized_fill7functorINS7_10device_ptrIfEEfEEEEvT0_T1_)
        /*002c*/ 	.word	0x00000000


	//----- nvinfo : EIATTR_REGCOUNT
	.align		4
.L_52:
        /*0030*/ 	.byte	0x04, 0x2f
        /*0032*/ 	.short	(.L_54 - .L_53)
	.align		4
.L_53:
        /*0034*/ 	.word	index@(_ZN3cub18CUB_300001_SM_10006detail9transform16transform_kernelINS2_10policy_hubILb1EN4cuda3std3__45tupleIJN6thrust24THRUST_300001_SM_1000_NS6detail15normal_iteratorINSA_10device_ptrIfEEEEEEEE10policy1000Ei5twiceSF_JPfEEEvT0_iT1_T2_DpNS2_10kernel_argIT3_EE)
        /*0038*/ 	.word	0x0000001c


	//----- nvinfo : EIATTR_FRAME_SIZE
	.align		4
.L_54:
        /*003c*/ 	.byte	0x04, 0x11
        /*003e*/ 	.short	(.L_56 - .L_55)
	.align		4
.L_55:
        /*0040*/ 	.word	index@(_ZN3cub18CUB_300001_SM_10006detail9transform16transform_kernelINS2_10policy_hubILb1EN4cuda3std3__45tupleIJN6thrust24THRUST_300001_SM_1000_NS6detail15normal_iteratorINSA_10device_ptrIfEEEEEEEE10policy1000Ei5twiceSF_JPfEEEvT0_iT1_T2_DpNS2_10kernel_argIT3_EE)
        /*0044*/ 	.word	0x00000000


	//----- nvinfo : EIATTR_REGCOUNT
	.align		4
.L_56:
        /*0048*/ 	.byte	0x04, 0x2f
        /*004a*/ 	.short	(.L_58 - .L_57)
	.align		4
.L_57:
        /*004c*/ 	.word	index@(_ZN3cub18CUB_300001_SM_10006detail9transform16transform_kernelINS2_10policy_hubILb1EN4cuda3std3__45tupleIJN6thrust24THRUST_300001_SM_1000_NS6detail15normal_iteratorINSA_10device_ptrIfEEEEEEEE10policy1000El5twiceSF_JPfEEEvT0_iT1_T2_DpNS2_10kernel_argIT3_EE)
        /*0050*/ 	.word	0x0000001c


	//----- nvinfo : EIATTR_FRAME_SIZE
	.align		4
.L_58:
        /*0054*/ 	.byte	0x04, 0x11
        /*0056*/ 	.short	(.L_60 - .L_59)
	.align		4
.L_59:
        /*0058*/ 	.word	index@(_ZN3cub18CUB_300001_SM_10006detail9transform16transform_kernelINS2_10policy_hubILb1EN4cuda3std3__45tupleIJN6thrust24THRUST_300001_SM_1000_NS6detail15normal_iteratorINSA_10device_ptrIfEEEEEEEE10policy1000El5twiceSF_JPfEEEvT0_iT1_T2_DpNS2_10kernel_argIT3_EE)
        /*005c*/ 	.word	0x00000000


	//----- nvinfo : EIATTR_MIN_STACK_SIZE
	.align		4
.L_60:
        /*0060*/ 	.byte	0x04, 0x12
        /*0062*/ 	.short	(.L_62 - .L_61)
	.align		4
.L_61:
        /*0064*/ 	.word	index@(_ZN3cub18CUB_300001_SM_10006detail9transform16transform_kernelINS2_10policy_hubILb1EN4cuda3std3__45tupleIJN6thrust24THRUST_300001_SM_1000_NS6detail15normal_iteratorINSA_10device_ptrIfEEEEEEEE10policy1000El5twiceSF_JPfEEEvT0_iT1_T2_DpNS2_10kernel_argIT3_EE)
        /*0068*/ 	.word	0x00000000


	//----- nvinfo : EIATTR_MIN_STACK_SIZE
	.align		4
.L_62:
        /*006c*/ 	.byte	0x04, 0x12
        /*006e*/ 	.short	(.L_64 - .L_63)
	.align		4
.L_63:
        /*0070*/ 	.word	index@(_ZN3cub18CUB_300001_SM_10006detail9transform16transform_kernelINS2_10policy_hubILb1EN4cuda3std3__45tupleIJN6thrust24THRUST_300001_SM_1000_NS6detail15normal_iteratorINSA_10device_ptrIfEEEEEEEE10policy1000Ei5twiceSF_JPfEEEvT0_iT1_T2_DpNS2_10kernel_argIT3_EE)
        /*0074*/ 	.word	0x00000000


	//----- nvinfo : EIATTR_MIN_STACK_SIZE
	.align		4
.L_64:
        /*0078*/ 	.byte	0x04, 0x12
        /*007a*/ 	.short	(.L_66 - .L_65)
	.align		4
.L_65:
        /*007c*/ 	.word	index@(_ZN3cub18CUB_300001_SM_10006detail8for_each13static_kernelINS2_12policy_hub_t12policy_500_tEmN6thrust24THRUST_300001_SM_1000_NS8cuda_cub20__uninitialized_fill7functorINS7_10device_ptrIfEEfEEEEvT0_T1_)
        /*0080*/ 	.word	0x00000000


	//----- nvinfo : EIATTR_MIN_STACK_SIZE
	.align		4
.L_66:
        /*0084*/ 	.byte	0x04, 0x12
        /*0086*/ 	.short	(.L_68 - .L_67)
	.align		4
.L_67:
        /*0088*/ 	.word	index@(_ZN3cub18CUB_300001_SM_10006detail11EmptyKernelIvEEvv)
        /*008c*/ 	.word	0x00000000
.L_68:


//--------------------- .nv.compat                --------------------------
	.section	.nv.compat,"",@"SHT_CUDA_COMPAT_INFO"
	.align	4
        /*0000*/ 	.byte	0x02, 0x09, 0x00, 0x00, 0x02, 0x02, 0x01, 0x00, 0x02, 0x05, 0x05, 0x00, 0x03, 0x07, 0x01, 0x01
        /*0010*/ 	.byte	0x02, 0x03, 0x00, 0x00, 0x02, 0x06, 0x01, 0x00, 0x04, 0x0b, 0x08, 0x00, 0x09, 0x00, 0x00, 0x00
        /*0020*/ 	.byte	0x00, 0x00, 0x00, 0x00


//--------------------- .nv.info._ZN3cub18CUB_300001_SM_10006detail9transform16transform_kernelINS2_10policy_hubILb1EN4cuda3std3__45tupleIJN6thrust24THRUST_300001_SM_1000_NS6detail15normal_iteratorINSA_10device_ptrIfEEEEEEEE10policy1000El5twiceSF_JPfEEEvT0_iT1_T2_DpNS2_10kernel_argIT3_EE --------------------------
	.section	.nv.info._ZN3cub18CUB_300001_SM_10006detail9transform16transform_kernelINS2_10policy_hubILb1EN4cuda3std3__45tupleIJN6thrust24THRUST_300001_SM_1000_NS6detail15normal_iteratorINSA_10device_ptrIfEEEEEEEE10policy1000El5twiceSF_JPfEEEvT0_iT1_T2_DpNS2_10kernel_argIT3_EE,"",@"SHT_CUDA_INFO"
	.sectionflags	@""
	.align	4


	//----- nvinfo : EIATTR_CUDA_API_VERSION
	.align		4
        /*0000*/ 	.byte	0x04, 0x37
        /*0002*/ 	.short	(.L_70 - .L_69)
.L_69:
        /*0004*/ 	.word	0x00000082


	//----- nvinfo : EIATTR_KPARAM_INFO
	.align		4
.L_70:
        /*0008*/ 	.byte	0x04, 0x17
        /*000a*/ 	.short	(.L_72 - .L_71)
.L_71:
        /*000c*/ 	.word	0x00000000
        /*0010*/ 	.short	0x0004
        /*0012*/ 	.short	0x0018
        /*0014*/ 	.byte	0x00, 0xf0, 0x41, 0x00


	//----- nvinfo : EIATTR_KPARAM_INFO
	.align		4
.L_72:
        /*0018*/ 	.byte	0x04, 0x17
        /*001a*/ 	.short	(.L_74 - .L_73)
.L_73:
        /*001c*/ 	.word	0x00000000
        /*0020*/ 	.short	0x0003
        /*0022*/ 	.short	0x0010
        /*0024*/ 	.byte	0x00, 0xf0, 0x21, 0x00


	//----- nvinfo : EIATTR_KPARAM_INFO
	.align		4
.L_74:
        /*0028*/ 	.byte	0x04, 0x17
        /*002a*/ 	.short	(.L_76 - .L_75)
.L_75:
        /*002c*/ 	.word	0x00000000
        /*0030*/ 	.short	0x0002
        /*0032*/ 	.short	0x000c
        /*0034*/ 	.byte	0x00, 0xf0, 0x05, 0x00


	//----- nvinfo : EIATTR_KPARAM_INFO
	.align		4
.L_76:
        /*0038*/ 	.byte	0x04, 0x17
        /*003a*/ 	.short	(.L_78 - .L_77)
.L_77:
        /*003c*/ 	.word	0x00000000
        /*0040*/ 	.short	0x0001
        /*0042*/ 	.short	0x0008
        /*0044*/ 	.byte	0x00, 0xf0, 0x11, 0x00


	//----- nvinfo : EIATTR_KPARAM_INFO
	.align		4
.L_78:
        /*0048*/ 	.byte	0x04, 0x17
        /*004a*/ 	.short	(.L_80 - .L_79)
.L_79:
        /*004c*/ 	.word	0x00000000
        /*0050*/ 	.short	0x0000
        /*0052*/ 	.short	0x0000
        /*0054*/ 	.byte	0x00, 0xf0, 0x21, 0x00


	//----- nvinfo : EIATTR_SPARSE_MMA_MASK
	.align		4
.L_80:
        /*0058*/ 	.byte	0x03, 0x50
        /*005a*/ 	.short	0x0000


	//----- nvinfo : EIATTR_MAXREG_COUNT
	.align		4
        /*005c*/ 	.byte	0x03, 0x1b
        /*005e*/ 	.short	0x00ff


	//----- nvinfo : EIATTR_MERCURY_ISA_VERSION
	.align		4
        /*0060*/ 	.byte	0x03, 0x5f
        /*0062*/ 	.short	0x0101


	//----- nvinfo : EIATTR_VRC_CTA_INIT_COUNT
	.align		4
        /*0064*/ 	.byte	0x02, 0x4a
	.zero		1
	.zero		1


	//----- nvinfo : EIATTR_EXIT_INSTR_OFFSETS
	.align		4
        /*0068*/ 	.byte	0x04, 0x1c
        /*006a*/ 	.short	(.L_82 - .L_81)


	//   ....[0]....
.L_81:
        /*006c*/ 	.word	0x000002a0


	//   ....[1]....
        /*0070*/ 	.word	0x00000a30


	//   ....[2]....
        /*0074*/ 	.word	0x00000c60


	//   ....[3]....
        /*0078*/ 	.word	0x00000da0


	//   ....[4]....
        /*007c*/ 	.word	0x00000dd0


	//   ....[5]....
        /*0080*/ 	.word	0x00000e30


	//   ....[6]....
        /*0084*/ 	.word	0x00000e50


	//   ....[7]....
        /*0088*/ 	.word	0x00001310


	//   ....[8]....
        /*008c*/ 	.word	0x00001520


	//   ....[9]....
        /*0090*/ 	.word	0x00001670


	//   ....[10]....
        /*0094*/ 	.word	0x00001710


	//----- nvinfo : EIATTR_MAX_THREADS
	.align		4
.L_82:
        /*0098*/ 	.byte	0x04, 0x05
        /*009a*/ 	.short	(.L_84 - .L_83)
.L_83:
        /*009c*/ 	.word	0x00000080
        /*00a0*/ 	.word	0x00000001
        /*00a4*/ 	.word	0x00000001


	//----- nvinfo : EIATTR_CRS_STACK_SIZE
	.align		4
.L_84:
        /*00a8*/ 	.byte	0x04, 0x1e
        /*00aa*/ 	.short	(.L_86 - .L_85)
.L_85:
        /*00ac*/ 	.word	0x00000000


	//----- nvinfo : EIATTR_CBANK_PARAM_SIZE
	.align		4
.L_86:
        /*00b0*/ 	.byte	0x03, 0x19
        /*00b2*/ 	.short	0x0028


	//----- nvinfo : EIATTR_PARAM_CBANK
	.align		4
        /*00b4*/ 	.byte	0x04, 0x0a
        /*00b6*/ 	.short	(.L_88 - .L_87)
	.align		4
.L_87:
        /*00b8*/ 	.word	index@(.nv.constant0._ZN3cub18CUB_300001_SM_10006detail9transform16transform_kernelINS2_10policy_hubILb1EN4cuda3std3__45tupleIJN6thrust24THRUST_300001_SM_1000_NS6detail15normal_iteratorINSA_10device_ptrIfEEEEEEEE10policy1000El5twiceSF_JPfEEEvT0_iT1_T2_DpNS2_10kernel_argIT3_EE)
        /*00bc*/ 	.short	0x0380
        /*00be*/ 	.short	0x0028


	//----- nvinfo : EIATTR_SW_WAR
	.align		4
.L_88:
        /*00c0*/ 	.byte	0x04, 0x36
        /*00c2*/ 	.short	(.L_90 - .L_89)
.L_89:
        /*00c4*/ 	.word	0x00000008
.L_90:


//--------------------- .nv.info._ZN3cub18CUB_300001_SM_10006detail9transform16transform_kernelINS2_10policy_hubILb1EN4cuda3std3__45tupleIJN6thrust24THRUST_300001_SM_1000_NS6detail15normal_iteratorINSA_10device_ptrIfEEEEEEEE10policy1000Ei5twiceSF_JPfEEEvT0_iT1_T2_DpNS2_10kernel_argIT3_EE --------------------------
	.section	.nv.info._ZN3cub18CUB_300001_SM_10006detail9transform16transform_kernelINS2_10policy_hubILb1EN4cuda3std3__45tupleIJN6thrust24THRUST_300001_SM_1000_NS6detail15normal_iteratorINSA_10device_ptrIfEEEEEEEE10policy1000Ei5twiceSF_JPfEEEvT0_iT1_T2_DpNS2_10kernel_argIT3_EE,"",@"SHT_CUDA_INFO"
	.sectionflags	@""
	.align	4


	//----- nvinfo : EIATTR_CUDA_API_VERSION
	.align		4
        /*0000*/ 	.byte	0x04, 0x37
        /*0002*/ 	.short	(.L_92 - .L_91)
.L_91:
        /*0004*/ 	.word	0x00000082


	//----- nvinfo : EIATTR_KPARAM_INFO
	.align		4
.L_92:
        /*0008*/ 	.byte	0x04, 0x17
        /*000a*/ 	.short	(.L_94 - .L_93)
.L_93:
        /*000c*/ 	.word	0x00000000
        /*0010*/ 	.short	0x0004
        /*0012*/ 	.short	0x0018
        /*0014*/ 	.byte	0x00, 0xf0, 0x41, 0x00


	//----- nvinfo : EIATTR_KPARAM_INFO
	.align		4
.L_94:
        /*0018*/ 	.byte	0x04, 0x17
        /*001a*/ 	.short	(.L_96 - .L_95)
.L_95:
        /*001c*/ 	.word	0x00000000
        /*0020*/ 	.short	0x0003
        /*0022*/ 	.short	0x0010
        /*0024*/ 	.byte	0x00, 0xf0, 0x21, 0x00


	//----- nvinfo : EIATTR_KPARAM_INFO
	.align		4
.L_96:
        /*0028*/ 	.byte	0x04, 0x17
        /*002a*/ 	.short	(.L_98 - .L_97)
.L_97:
        /*002c*/ 	.word	0x00000000
        /*0030*/ 	.short	0x0002
        /*0032*/ 	.short	0x0008
        /*0034*/ 	.byte	0x00, 0xf0, 0x05, 0x00


	//----- nvinfo : EIATTR_KPARAM_INFO
	.align		4
.L_98:
        /*0038*/ 	.byte	0x04, 0x17
        /*003a*/ 	.short	(.L_100 - .L_99)
.L_99:
        /*003c*/ 	.word	0x00000000
        /*0040*/ 	.short	0x0001
        /*0042*/ 	.short	0x0004
        /*0044*/ 	.byte	0x00, 0xf0, 0x11, 0x00


	//----- nvinfo : EIATTR_KPARAM_INFO
	.align		4
.L_100:
        /*0048*/ 	.byte	0x04, 0x17
        /*004a*/ 	.short	(.L_102 - .L_101)
.L_101:
        /*004c*/ 	.word	0x00000000
        /*0050*/ 	.short	0x0000
        /*0052*/ 	.short	0x0000
        /*0054*/ 	.byte	0x00, 0xf0, 0x11, 0x00


	//----- nvinfo : EIATTR_SPARSE_MMA_MASK
	.align		4
.L_102:
        /*0058*/ 	.byte	0x03, 0x50
        /*005a*/ 	.short	0x0000


	//----- nvinfo : EIATTR_MAXREG_COUNT
	.align		4
        /*005c*/ 	.byte	0x03, 0x1b
        /*005e*/ 	.short	0x00ff


	//----- nvinfo : EIATTR_MERCURY_ISA_VERSION
	.align		4
        /*0060*/ 	.byte	0x03, 0x5f
        /*0062*/ 	.short	0x0101


	//----- nvinfo : EIATTR_VRC_CTA_INIT_COUNT
	.align		4
        /*0064*/ 	.byte	0x02, 0x4a
	.zero		1
	.zero		1


	//----- nvinfo : EIATTR_EXIT_INSTR_OFFSETS
	.align		4
        /*0068*/ 	.byte	0x04, 0x1c
        /*006a*/ 	.short	(.L_104 - .L_103)


	//   ....[0]....
.L_103:
        /*006c*/ 	.word	0x000001f0


	//   ....[1]....
        /*0070*/ 	.word	0x000006b0


	//   ....[2]....
        /*0074*/ 	.word	0x000008d0


	//   ....[3]....
        /*0078*/ 	.word	0x00000a20


	//   ....[4]....
        /*007c*/ 	.word	0x00000ae0


	//   ....[5]....
        /*0080*/ 	.word	0x00000b00


	//   ....[6]....
        /*0084*/ 	.word	0x00000ea0


	//   ....[7]....
        /*0088*/ 	.word	0x000010d0


	//   ....[8]....
        /*008c*/ 	.word	0x00001210


	//   ....[9]....
        /*0090*/ 	.word	0x00001240


	//   ....[10]....
        /*0094*/ 	.word	0x000012a0


	//----- nvinfo : EIATTR_MAX_THREADS
	.align		4
.L_104:
        /*0098*/ 	.byte	0x04, 0x05
        /*009a*/ 	.short	(.L_106 - .L_105)
.L_105:
        /*009c*/ 	.word	0x00000080
        /*00a0*/ 	.word	0x00000001
        /*00a4*/ 	.word	0x00000001


	//----- nvinfo : EIATTR_CRS_STACK_SIZE
	.align		4
.L_106:
        /*00a8*/ 	.byte	0x04, 0x1e
        /*00aa*/ 	.short	(.L_108 - .L_107)
.L_107:
        /*00ac*/ 	.word	0x00000000


	//----- nvinfo : EIATTR_CBANK_PARAM_SIZE
	.align		4
.L_108:
        /*00b0*/ 	.byte	0x03, 0x19
        /*00b2*/ 	.short	0x0028


	//----- nvinfo : EIATTR_PARAM_CBANK
	.align		4
        /*00b4*/ 	.byte	0x04, 0x0a
        /*00b6*/ 	.short	(.L_110 - .L_109)
	.align		4
.L_109:
        /*00b8*/ 	.word	index@(.nv.constant0._ZN3cub18CUB_300001_SM_10006detail9transform16transform_kernelINS2_10policy_hubILb1EN4cuda3std3__45tupleIJN6thrust24THRUST_300001_SM_1000_NS6detail15normal_iteratorINSA_10device_ptrIfEEEEEEEE10policy1000Ei5twiceSF_JPfEEEvT0_iT1_T2_DpNS2_10kernel_argIT3_EE)
        /*00bc*/ 	.short	0x0380
        /*00be*/ 	.short	0x0028


	//----- nvinfo : EIATTR_SW_WAR
	.align		4
.L_110:
        /*00c0*/ 	.byte	0x04, 0x36
        /*00c2*/ 	.short	(.L_112 - .L_111)
.L_111:
        /*00c4*/ 	.word	0x00000008
.L_112:


//--------------------- .nv.info._ZN3cub18CUB_300001_SM_10006detail8for_each13static_kernelINS2_12policy_hub_t12policy_500_tEmN6thrust24THRUST_300001_SM_1000_NS8cuda_cub20__uninitialized_fill7functorINS7_10device_ptrIfEEfEEEEvT0_T1_ --------------------------
	.section	.nv.info._ZN3cub18CUB_300001_SM_10006detail8for_each13static_kernelINS2_12policy_hub_t12policy_500_tEmN6thrust24THRUST_300001_SM_1000_NS8cuda_cub20__uninitialized_fill7functorINS7_10device_ptrIfEEfEEEEvT0_T1_,"",@"SHT_CUDA_INFO"
	.sectionflags	@""
	.align	4


	//----- nvinfo : EIATTR_CUDA_API_VERSION
	.align		4
        /*0000*/ 	.byte	0x04, 0x37
        /*0002*/ 	.short	(.L_114 - .L_113)
.L_113:
        /*0004*/ 	.word	0x00000082


	//----- nvinfo : EIATTR_KPARAM_INFO
	.align		4
.L_114:
        /*0008*/ 	.byte	0x04, 0x17
        /*000a*/ 	.short	(.L_116 - .L_115)
.L_115:
        /*000c*/ 	.word	0x00000000
        /*0010*/ 	.short	0x0001
        /*0012*/ 	.short	0x0008
        /*0014*/ 	.byte	0x00, 0xf0, 0x41, 0x00


	//----- nvinfo : EIATTR_KPARAM_INFO
	.align		4
.L_116:
        /*0018*/ 	.byte	0x04, 0x17
        /*001a*/ 	.short	(.L_118 - .L_117)
.L_117:
        /*001c*/ 	.word	0x00000000
        /*0020*/ 	.short	0x0000
        /*0022*/ 	.short	0x0000
        /*0024*/ 	.byte	0x00, 0xf0, 0x21, 0x00


	//----- nvinfo : EIATTR_SPARSE_MMA_MASK
	.align		4
.L_118:
        /*0028*/ 	.byte	0x03, 0x50
        /*002a*/ 	.short	0x0000


	//----- nvinfo : EIATTR_MAXREG_COUNT
	.align		4
        /*002c*/ 	.byte	0x03, 0x1b
        /*002e*/ 	.short	0x00ff


	//----- nvinfo : EIATTR_MERCURY_ISA_VERSION
	.align		4
        /*0030*/ 	.byte	0x03, 0x5f
        /*0032*/ 	.short	0x0101


	//----- nvinfo : EIATTR_VRC_CTA_INIT_COUNT
	.align		4
        /*0034*/ 	.byte	0x02, 0x4a
	.zero		1
	.zero		1


	//----- nvinfo : EIATTR_EXIT_INSTR_OFFSETS
	.align		4
        /*0038*/ 	.byte	0x04, 0x1c
        /*003a*/ 	.short	(.L_120 - .L_119)


	//   ....[0]....
.L_119:
        /*003c*/ 	.word	0x00000130


	//   ....[1]....
        /*0040*/ 	.word	0x00000230


	//   ....[2]....
        /*0044*/ 	.word	0x00000260


	//----- nvinfo : EIATTR_MAX_THREADS
	.align		4
.L_120:
        /*0048*/ 	.byte	0x04, 0x05
        /*004a*/ 	.short	(.L_122 - .L_121)
.L_121:
        /*004c*/ 	.word	0x00000100
        /*0050*/ 	.word	0x00000001
        /*0054*/ 	.word	0x00000001


	//----- nvinfo : EIATTR_CBANK_PARAM_SIZE
	.align		4
.L_122:
        /*0058*/ 	.byte	0x03, 0x19
        /*005a*/ 	.short	0x0018


	//----- nvinfo : EIATTR_PARAM_CBANK
	.align		4
        /*005c*/ 	.byte	0x04, 0x0a
        /*005e*/ 	.short	(.L_124 - .L_123)
	.align		4
.L_123:
        /*0060*/ 	.word	index@(.nv.constant0._ZN3cub18CUB_300001_SM_10006detail8for_each13static_kernelINS2_12policy_hub_t12policy_500_tEmN6thrust24THRUST_300001_SM_1000_NS8cuda_cub20__uninitialized_fill7functorINS7_10device_ptrIfEEfEEEEvT0_T1_)
        /*0064*/ 	.short	0x0380
        /*0066*/ 	.short	0x0018


	//----- nvinfo : EIATTR_SW_WAR
	.align		4
.L_124:
        /*0068*/ 	.byte	0x04, 0x36
        /*006a*/ 	.short	(.L_126 - .L_125)
.L_125:
        /*006c*/ 	.word	0x00000008
.L_126:


//--------------------- .nv.info._ZN3cub18CUB_300001_SM_10006detail11EmptyKernelIvEEvv --------------------------
	.section	.nv.info._ZN3cub18CUB_300001_SM_10006detail11EmptyKernelIvEEvv,"",@"SHT_CUDA_INFO"
	.sectionflags	@""
	.align	4


	//----- nvinfo : EIATTR_CUDA_API_VERSION
	.align		4
        /*0000*/ 	.byte	0x04, 0x37
        /*0002*/ 	.short	(.L_128 - .L_127)
.L_127:
        /*0004*/ 	.word	0x00000082


	//----- nvinfo : EIATTR_SPARSE_MMA_MASK
	.align		4
.L_128:
        /*0008*/ 	.byte	0x03, 0x50
        /*000a*/ 	.short	0x0000


	//----- nvinfo : EIATTR_MAXREG_COUNT
	.align		4
        /*000c*/ 	.byte	0x03, 0x1b
        /*000e*/ 	.short	0x00ff


	//----- nvinfo : EIATTR_MERCURY_ISA_VERSION
	.align		4
        /*0010*/ 	.byte	0x03, 0x5f
        /*0012*/ 	.short	0x0101


	//----- nvinfo : EIATTR_VRC_CTA_INIT_COUNT
	.align		4
        /*0014*/ 	.byte	0x02, 0x4a
	.zero		1
	.zero		1


	//----- nvinfo : EIATTR_EXIT_INSTR_OFFSETS
	.align		4
        /*0018*/ 	.byte	0x04, 0x1c
        /*001a*/ 	.short	(.L_130 - .L_129)


	//   ....[0]....
.L_129:
        /*001c*/ 	.word	0x00000010


	//----- nvinfo : EIATTR_SW_WAR
	.align		4
.L_130:
        /*0020*/ 	.byte	0x04, 0x36
        /*0022*/ 	.short	(.L_132 - .L_131)
.L_131:
        /*0024*/ 	.word	0x00000008
.L_132:


//--------------------- .nv.callgraph             --------------------------
	.section	.nv.callgraph,"",@"SHT_CUDA_CALLGRAPH"
	.align	4
	.sectionentsize	8
	.align		4
        /*0000*/ 	.word	0x00000000
	.align		4
        /*0004*/ 	.word	0xffffffff
	.align		4
        /*0008*/ 	.word	0x00000000
	.align		4
        /*000c*/ 	.word	0xfffffffe
	.align		4
        /*0010*/ 	.word	0x00000000
	.align		4
        /*0014*/ 	.word	0xfffffffd
	.align		4
        /*0018*/ 	.word	0x00000000
	.align		4
        /*001c*/ 	.word	0xfffffffc


//--------------------- .nv.constant4             --------------------------
	.section	.nv.constant4,"a",@progbits
	.align	8
	.align		8
.nv.constant4:
        /*0000*/ 	.dword	_ZN34_INTERNAL_d062318f_4_k_cu_80373c254cuda3std3__45__cpo5beginE
	.align		8
        /*0008*/ 	.dword	_ZN34_INTERNAL_d062318f_4_k_cu_80373c254cuda3std3__45__cpo3endE
	.align		8
        /*0010*/ 	.dword	_ZN34_INTERNAL_d062318f_4_k_cu_80373c254cuda3std3__45__cpo6cbeginE
	.align		8
        /*0018*/ 	.dword	_ZN34_INTERNAL_d062318f_4_k_cu_80373c254cuda3std3__45__cpo4cendE
	.align		8
        /*0020*/ 	.dword	_ZN34_INTERNAL_d062318f_4_k_cu_80373c254cuda3std3__45__cpo6rbeginE
	.align		8
        /*0028*/ 	.dword	_ZN34_INTERNAL_d062318f_4_k_cu_80373c254cuda3std3__45__cpo4rendE
	.align		8
        /*0030*/ 	.dword	_ZN34_INTERNAL_d062318f_4_k_cu_80373c254cuda3std3__45__cpo7crbeginE
	.align		8
        /*0038*/ 	.dword	_ZN34_INTERNAL_d062318f_4_k_cu_80373c254cuda3std3__45__cpo5crendE
	.align		8
        /*0040*/ 	.dword	_ZN34_INTERNAL_d062318f_4_k_cu_80373c254cuda3std3__436_GLOBAL__N__d062318f_4_k_cu_80373c256ignoreE
	.align		8
        /*0048*/ 	.dword	_ZN34_INTERNAL_d062318f_4_k_cu_80373c254cuda3std3__419piecewise_constructE
	.align		8
        /*0050*/ 	.dword	_ZN34_INTERNAL_d062318f_4_k_cu_80373c254cuda3std3__48in_placeE
	.align		8
        /*0058*/ 	.dword	_ZN34_INTERNAL_d062318f_4_k_cu_80373c254cuda3std3__420unreachable_sentinelE
	.align		8
        /*0060*/ 	.dword	_ZN34_INTERNAL_d062318f_4_k_cu_80373c254cuda3std3__47nulloptE
	.align		8
        /*0068*/ 	.dword	_ZN34_INTERNAL_d062318f_4_k_cu_80373c254cuda3std3__48unexpectE
	.align		8
        /*0070*/ 	.dword	_ZN34_INTERNAL_d062318f_4_k_cu_80373c254cuda3std6ranges3__45__cpo4swapE
	.align		8
        /*0078*/ 	.dword	_ZN34_INTERNAL_d062318f_4_k_cu_80373c254cuda3std6ranges3__45__cpo9iter_moveE
	.align		8
        /*0080*/ 	.dword	_ZN34_INTERNAL_d062318f_4_k_cu_80373c254cuda3std6ranges3__45__cpo5beginE
	.align		8
        /*0088*/ 	.dword	_ZN34_INTERNAL_d062318f_4_k_cu_80373c254cuda3std6ranges3__45__cpo3endE
	.align		8
        /*0090*/ 	.dword	_ZN34_INTERNAL_d062318f_4_k_cu_80373c254cuda3std6ranges3__45__cpo6cbeginE
	.align		8
        /*0098*/ 	.dword	_ZN34_INTERNAL_d062318f_4_k_cu_80373c254cuda3std6ranges3__45__cpo4cendE
	.align		8
        /*00a0*/ 	.dword	_ZN34_INTERNAL_d062318f_4_k_cu_80373c254cuda3std6ranges3__45__cpo7advanceE
	.align		8
        /*00a8*/ 	.dword	_ZN34_INTERNAL_d062318f_4_k_cu_80373c254cuda3std6ranges3__45__cpo9iter_swapE
	.align		8
        /*00b0*/ 	.dword	_ZN34_INTERNAL_d062318f_4_k_cu_80373c254cuda3std6ranges3__45__cpo4nextE
	.align		8
        /*00b8*/ 	.dword	_ZN34_INTERNAL_d062318f_4_k_cu_80373c254cuda3std6ranges3__45__cpo4prevE
	.align		8
        /*00c0*/ 	.dword	_ZN34_INTERNAL_d062318f_4_k_cu_80373c254cuda3std6ranges3__45__cpo4dataE
	.align		8
        /*00c8*/ 	.dword	_ZN34_INTERNAL_d062318f_4_k_cu_80373c254cuda3std6ranges3__45__cpo5cdataE
	.align		8
        /*00d0*/ 	.dword	_ZN34_INTERNAL_d062318f_4_k_cu_80373c254cuda3std6ranges3__45__cpo4sizeE
	.align		8
        /*00d8*/ 	.dword	_ZN34_INTERNAL_d062318f_4_k_cu_80373c254cuda3std6ranges3__45__cpo5ssizeE
	.align		8
        /*00e0*/ 	.dword	_ZN34_INTERNAL_d062318f_4_k_cu_80373c254cuda3std6ranges3__45__cpo8distanceE
	.align		8
        /*00e8*/ 	.dword	_ZN34_INTERNAL_d062318f_4_k_cu_80373c256thrust24THRUST_300001_SM_1000_NS8cuda_cub3parE
	.align		8
        /*00f0*/ 	.dword	_ZN34_INTERNAL_d062318f_4_k_cu_80373c256thrust24THRUST_300001_SM_1000_NS8cuda_cub10par_nosyncE
	.align		8
        /*00f8*/ 	.dword	_ZN34_INTERNAL_d062318f_4_k_cu_80373c256thrust24THRUST_300001_SM_1000_NS6system6detail10sequential3seqE
	.align		8
        /*0100*/ 	.dword	_ZN34_INTERNAL_d062318f_4_k_cu_80373c256thrust24THRUST_300001_SM_1000_NS6system3cpp3parE
	.align		8
        /*0108*/ 	.dword	_ZN34_INTERNAL_d062318f_4_k_cu_80373c256thrust24THRUST_300001_SM_1000_NS12placeholders2_1E
	.align		8
        /*0110*/ 	.dword	_ZN34_INTERNAL_d062318f_4_k_cu_80373c256thrust24THRUST_300001_SM_1000_NS12placeholders2_2E
	.align		8
        /*0118*/ 	.dword	_ZN34_INTERNAL_d062318f_4_k_cu_80373c256thrust24THRUST_300001_SM_1000_NS12placeholders2_3E
	.align		8
        /*0120*/ 	.dword	_ZN34_INTERNAL_d062318f_4_k_cu_80373c256thrust24THRUST_300001_SM_1000_NS12placeholders2_4E
	.align		8
        /*0128*/ 	.dword	_ZN34_INTERNAL_d062318f_4_k_cu_80373c256thrust24THRUST_300001_SM_1000_NS12placeholders2_5E
	.align		8
        /*0130*/ 	.dword	_ZN34_INTERNAL_d062318f_4_k_cu_80373c256thrust24THRUST_300001_SM_1000_NS12placeholders2_6E
	.align		8
        /*0138*/ 	.dword	_ZN34_INTERNAL_d062318f_4_k_cu_80373c256thrust24THRUST_300001_SM_1000_NS12placeholders2_7E
	.align		8
        /*0140*/ 	.dword	_ZN34_INTERNAL_d062318f_4_k_cu_80373c256thrust24THRUST_300001_SM_1000_NS12placeholders2_8E
	.align		8
        /*0148*/ 	.dword	_ZN34_INTERNAL_d062318f_4_k_cu_80373c256thrust24THRUST_300001_SM_1000_NS12placeholders2_9E
	.align		8
        /*0150*/ 	.dword	_ZN34_INTERNAL_d062318f_4_k_cu_80373c256thrust24THRUST_300001_SM_1000_NS12placeholders3_10E
	.align		8
        /*0158*/ 	.dword	_ZN34_INTERNAL_d062318f_4_k_cu_80373c256thrust24THRUST_300001_SM_1000_NS3seqE
	.align		8
        /*0160*/ 	.dword	_ZN34_INTERNAL_d062318f_4_k_cu_80373c256thrust24THRUST_300001_SM_1000_NS6deviceE


//--------------------- .text._ZN3cub18CUB_300001_SM_10006detail9transform16transform_kernelINS2_10policy_hubILb1EN4cuda3std3__45tupleIJN6thrust24THRUST_300001_SM_1000_NS6detail15normal_iteratorINSA_10device_ptrIfEEEEEEEE10policy1000El5twiceSF_JPfEEEvT0_iT1_T2_DpNS2_10kernel_argIT3_EE --------------------------
	.section	.text._ZN3cub18CUB_300001_SM_10006detail9transform16transform_kernelINS2_10policy_hubILb1EN4cuda3std3__45tupleIJN6thrust24THRUST_300001_SM_1000_NS6detail15normal_iteratorINSA_10device_ptrIfEEEEEEEE10policy1000El5twiceSF_JPfEEEvT0_iT1_T2_DpNS2_10kernel_argIT3_EE,"ax",@progbits
	.align	128
        .global         _ZN3cub18CUB_300001_SM_10006detail9transform16transform_kernelINS2_10policy_hubILb1EN4cuda3std3__45tupleIJN6thrust24THRUST_300001_SM_1000_NS6detail15normal_iteratorINSA_10device_ptrIfEEEEEEEE10policy1000El5twiceSF_JPfEEEvT0_iT1_T2_DpNS2_10kernel_argIT3_EE
        .type           _ZN3cub18CUB_300001_SM_10006detail9transform16transform_kernelINS2_10policy_hubILb1EN4cuda3std3__45tupleIJN6thrust24THRUST_300001_SM_1000_NS6detail15normal_iteratorINSA_10device_ptrIfEEEEEEEE10policy1000El5twiceSF_JPfEEEvT0_iT1_T2_DpNS2_10kernel_argIT3_EE,@function
        .size           _ZN3cub18CUB_300001_SM_10006detail9transform16transform_kernelINS2_10policy_hubILb1EN4cuda3std3__45tupleIJN6thrust24THRUST_300001_SM_1000_NS6detail15normal_iteratorINSA_10device_ptrIfEEEEEEEE10policy1000El5twiceSF_JPfEEEvT0_iT1_T2_DpNS2_10kernel_argIT3_EE,(.L_x_47 - _ZN3cub18CUB_300001_SM_10006detail9transform16transform_kernelINS2_10policy_hubILb1EN4cuda3std3__45tupleIJN6thrust24THRUST_300001_SM_1000_NS6detail15normal_iteratorINSA_10device_ptrIfEEEEEEEE10policy1000El5twiceSF_JPfEEEvT0_iT1_T2_DpNS2_10kernel_argIT3_EE)
        .other          _ZN3cub18CUB_300001_SM_10006detail9transform16transform_kernelINS2_10policy_hubILb1EN4cuda3std3__45tupleIJN6thrust24THRUST_300001_SM_1000_NS6detail15normal_iteratorINSA_10device_ptrIfEEEEEEEE10policy1000El5twiceSF_JPfEEEvT0_iT1_T2_DpNS2_10kernel_argIT3_EE,@"STO_CUDA_ENTRY STV_DEFAULT"
_ZN3cub18CUB_300001_SM_10006detail9transform16transform_kernelINS2_10policy_hubILb1EN4cuda3std3__45tupleIJN6thrust24THRUST_300001_SM_1000_NS6detail15normal_iteratorINSA_10device_ptrIfEEEEEEEE10policy1000El5twiceSF_JPfEEEvT0_iT1_T2_DpNS2_10kernel_argIT3_EE:
.text._ZN3cub18CUB_300001_SM_10006detail9transform16transform_kernelINS2_10policy_hubILb1EN4cuda3std3__45tupleIJN6thrust24THRUST_300001_SM_1000_NS6detail15normal_iteratorINSA_10device_ptrIfEEEEEEEE10policy1000El5twiceSF_JPfEEEvT0_iT1_T2_DpNS2_10kernel_argIT3_EE:
[----:B------:R-:W-:Y:S08]  /*0000*/  LDC R1, c[0x0][0x37c] ;  /* 0x0000df00ff017b82 */ /* 0x000ff00000000800 */
[----:B------:R-:W0:Y:S01]  /*0010*/  LDC R0, c[0x0][0x388] ;  /* 0x0000e200ff007b82 */ /* 0x000e220000000800 */
[----:B------:R-:W1:Y:S01]  /*0020*/  LDCU.64 UR6, c[0x0][0x380] ;  /* 0x00007000ff0677ac */ /* 0x000e620008000a00 */
[----:B------:R-:W2:Y:S01]  /*0030*/  S2R R7, SR_TID.X ;  /* 0x0000000000077919 */ /* 0x000ea20000002100 */
[----:B------:R-:W-:Y:S05]  /*0040*/  BSSY.RECONVERGENT B0, `(.L_x_0) ;  /* 0x000001a000007945 */ /* 0x000fea0003800200 */
[----:B------:R-:W3:Y:S01]  /*0050*/  S2UR UR4, SR_CTAID.X ;  /* 0x00000000000479c3 */ /* 0x000ee20000002500 */
[----:B0-----:R-:W-:-:S04]  /*0060*/  SHF.L.U32 R5, R0, 0x7, RZ ;  /* 0x0000000700057819 */ /* 0x001fc800000006ff */
[----:B------:R-:W-:Y:S01]  /*0070*/  SHF.R.S32.HI R4, RZ, 0x1f, R5 ;  /* 0x0000001fff047819 */ /* 0x000fe20000011405 */
[----:B---3--:R-:W-:Y:S01]  /*0080*/  IMAD.WIDE.U32 R2, R5, UR4, RZ ;  /* 0x0000000405027c25 */ /* 0x008fe2000f8e00ff */
[----:B--2---:R-:W-:-:S03]  /*0090*/  SHF.L.U32 R11, R7, 0x7, RZ ;  /* 0x00000007070b7819 */ /* 0x004fc600000006ff */
[----:B------:R-:W-:Y:S01]  /*00a0*/  IMAD R13, R4, UR4, RZ ;  /* 0x00000004040d7c24 */ /* 0x000fe2000f8e02ff */
[----:B-1----:R-:W-:-:S03]  /*00b0*/  IADD3 R6, P1, PT, -R2, UR6, RZ ;  /* 0x0000000602067c10 */ /* 0x002fc6000ff3e1ff */
[----:B------:R-:W-:Y:S01]  /*00c0*/  IMAD.IADD R13, R3, 0x1, R13 ;  /* 0x00000001030d7824 */ /* 0x000fe200078e020d */
[----:B------:R-:W-:-:S04]  /*00d0*/  ISETP.LT.U32.AND P0, PT, R6, R5, PT ;  /* 0x000000050600720c */ /* 0x000fc80003f01070 */
[----:B------:R-:W-:-:S04]  /*00e0*/  IADD3.X R9, PT, PT, ~R13, UR7, RZ, P1, !PT ;  /* 0x000000070d097c10 */ /* 0x000fc80008ffe5ff */
[----:B------:R-:W-:-:S04]  /*00f0*/  ISETP.LT.AND.EX P0, PT, R9, R4, PT, P0 ;  /* 0x000000040900720c */ /* 0x000fc80003f01300 */
[----:B------:R-:W-:-:S05]  /*0100*/  SEL R6, R6, R5, P0 ;  /* 0x0000000506067207 */ /* 0x000fca0000000000 */
[----:B------:R-:W-:-:S05]  /*0110*/  IMAD.SHL.U32 R4, R6, 0x4, RZ ;  /* 0x0000000406047824 */ /* 0x000fca00078e00ff */
[----:B------:R-:W-:-:S13]  /*0120*/  ISETP.GE.AND P0, PT, R11, R4, PT ;  /* 0x000000040b00720c */ /* 0x000fda0003f06270 */
[----:B------:R-:W-:Y:S05]  /*0130*/  @P0 BRA `(.L_x_1) ;  /* 0x0000000000280947 */ /* 0x000fea0003800000 */
[----:B------:R-:W0:Y:S02]  /*0140*/  LDC.64 R8, c[0x0][0x398] ;  /* 0x0000e600ff087b82 */ /* 0x000e240000000a00 */
[----:B0-----:R-:W-:-:S04]  /*0150*/  LEA R8, P0, R2, R8, 0x2 ;  /* 0x0000000802087211 */ /* 0x001fc800078010ff */
[----:B------:R-:W-:-:S03]  /*0160*/  LEA.HI.X R9, R2, R9, R13, 0x2, P0 ;  /* 0x0000000902097211 */ /* 0x000fc600000f140d */
[----:B------:R-:W-:-:S07]  /*0170*/  IMAD.WIDE.U32 R8, R7, 0x80, R8 ;  /* 0x0000008007087825 */ /* 0x000fce00078e0008 */
.L_x_2:
[----:B------:R-:W-:Y:S01]  /*0180*/  IADD3 R11, PT, PT, R11, 0x4000, RZ ;  /* 0x000040000b0b7810 */ /* 0x000fe20007ffe0ff */
[----:B------:R0:W-:Y:S03]  /*0190*/  CCTL.E.PF2 [R8] ;  /* 0x000000000800798f */ /* 0x0001e60000800100 */
[----:B------:R-:W-:Y:S02]  /*01a0*/  ISETP.GE.AND P0, PT, R11, R4, PT ;  /* 0x000000040b00720c */ /* 0x000fe40003f06270 */
[----:B0-----:R-:W-:-:S05]  /*01b0*/  IADD3 R8, P1, PT, R8, 0x4000, RZ ;  /* 0x0000400008087810 */ /* 0x001fca0007f3e0ff */
[----:B------:R-:W-:-:S06]  /*01c0*/  IMAD.X R9, RZ, RZ, R9, P1 ;  /* 0x000000ffff097224 */ /* 0x000fcc00008e0609 */
[----:B------:R-:W-:Y:S05]  /*01d0*/  @!P0 BRA `(.L_x_2) ;  /* 0xfffffffc00e88947 */ /* 0x000fea000383ffff */
.L_x_1:
[----:B------:R-:W-:Y:S05]  /*01e0*/  BSYNC.RECONVERGENT B0 ;  /* 0x0000000000007941 */ /* 0x000fea0003800200 */
.L_x_0:
[----:B------:R-:W0:Y:S01]  /*01f0*/  LDCU.128 UR8, c[0x0][0x390] ;  /* 0x00007200ff0877ac */ /* 0x000e220008000c00 */
[----:B------:R-:W-:Y:S02]  /*0200*/  ISETP.NE.AND P0, PT, R5, R6, PT ;  /* 0x000000060500720c */ /* 0x000fe40003f05270 */
[C---:B------:R-:W-:Y:S01]  /*0210*/  SHF.L.U32 R3, R2.reuse, 0x2, RZ ;  /* 0x0000000202037819 */ /* 0x040fe200000006ff */
[----:B------:R-:W1:Y:S01]  /*0220*/  LDCU.64 UR4, c[0x0][0x358] ;  /* 0x00006b00ff0477ac */ /* 0x000e620008000a00 */
[----:B------:R-:W-:Y:S02]  /*0230*/  SHF.L.U64.HI R8, R2, 0x2, R13 ;  /* 0x0000000202087819 */ /* 0x000fe4000001020d */
[C---:B0-----:R-:W-:Y:S02]  /*0240*/  IADD3 R4, P1, PT, R3.reuse, UR10, RZ ;  /* 0x0000000a03047c10 */ /* 0x041fe4000ff3e0ff */
[----:B------:R-:W-:Y:S02]  /*0250*/  IADD3 R2, P2, PT, R3, UR8, RZ ;  /* 0x0000000803027c10 */ /* 0x000fe4000ff5e0ff */
[----:B------:R-:W-:-:S02]  /*0260*/  IADD3.X R5, PT, PT, R8, UR11, RZ, P1, !PT ;  /* 0x0000000b08057c10 */ /* 0x000fc40008ffe4ff */
[----:B------:R-:W-:Y:S01]  /*0270*/  IADD3.X R3, PT, PT, R8, UR9, RZ, P2, !PT ;  /* 0x0000000908037c10 */ /* 0x000fe200097fe4ff */
[----:B-1----:R-:W-:Y:S08]  /*0280*/  @!P0 BRA `(.L_x_3) ;  /* 0x0000000800ec8947 */ /* 0x002ff00003800000 */
[----:B------:R-:W-:-:S13]  /*0290*/  ISETP.GE.AND P0, PT, R0, 0x1, PT ;  /* 0x000000010000780c */ /* 0x000fda0003f06270 */
[----:B------:R-:W-:Y:S05]  /*02a0*/  @!P0 EXIT ;  /* 0x000000000000894d */ /* 0x000fea0003800000 */
[C---:B------:R-:W-:Y:S01]  /*02b0*/  ISETP.GE.U32.AND P0, PT, R0.reuse, 0x8, PT ;  /* 0x000000080000780c */ /* 0x040fe20003f06070 */
[----:B------:R-:W-:Y:S01]  /*02c0*/  IMAD.MOV.U32 R8, RZ, RZ, RZ ;  /* 0x000000ffff087224 */ /* 0x000fe200078e00ff */
[----:B------:R-:W-:-:S11]  /*02d0*/  LOP3.LUT R18, R0, 0x7, RZ, 0xc0, !PT ;  /* 0x0000000700127812 */ /* 0x000fd600078ec0ff */
[----:B------:R-:W-:Y:S05]  /*02e0*/  @!P0 BRA `(.L_x_4) ;  /* 0x0000000400cc8947 */ /* 0x000fea0003800000 */
[----:B------:R-:W-:-:S13]  /*02f0*/  ISETP.GE.AND P1, PT, R7, R6, PT ;  /* 0x000000060700720c */ /* 0x000fda0003f26270 */
[----:B------:R-:W-:-:S06]  /*0300*/  @!P1 IMAD.WIDE.U32 R8, R7, 0x4, R4 ;  /* 0x0000000407089825 */ /* 0x000fcc00078e0004 */
[----:B------:R-:W2:Y:S01]  /*0310*/  @!P1 LDG.E R8, desc[UR4][R8.64] ;  /* 0x0000000408089981 */ /* 0x000ea2000c1e1900 */
[C---:B------:R-:W-:Y:S01]  /*0320*/  IADD3 R17, PT, PT, R7.reuse, 0x80, RZ ;  /* 0x0000008007117810 */ /* 0x040fe20007ffe0ff */
[----:B------:R-:W-:-:S03]  /*0330*/  @!P1 IMAD.WIDE.U32 R12, R7, 0x4, R2 ;  /* 0x00000004070c9825 */ /* 0x000fc600078e0002 */
[C---:B------:R-:W-:Y:S01]  /*0340*/  ISETP.GE.AND P0, PT, R17.reuse, R6, PT ;  /* 0x000000061100720c */ /* 0x040fe20003f06270 */
[----:B------:R-:W-:-:S04]  /*0350*/  IMAD.WIDE R10, R17, 0x4, R4 ;  /* 0x00000004110a7825 */ /* 0x000fc800078e0204 */
[----:B--2---:R-:W-:-:S05]  /*0360*/  @!P1 FADD R15, R8, 2 ;  /* 0x40000000080f9421 */ /* 0x004fca0000000000 */
[----:B------:R0:W-:Y:S04]  /*0370*/  @!P1 STG.E desc[UR4][R12.64], R15 ;  /* 0x0000000f0c009986 */ /* 0x0001e8000c101904 */
[----:B------:R-:W2:Y:S01]  /*0380*/  @!P0 LDG.E R14, desc[UR4][R10.64] ;  /* 0x000000040a0e8981 */ /* 0x000ea2000c1e1900 */
[C---:B------:R-:W-:Y:S01]  /*0390*/  VIADD R19, R7.reuse, 0x100 ;  /* 0x0000010007137836 */ /* 0x040fe20000000000 */
[C---:B------:R-:W-:Y:S01]  /*03a0*/  IADD3 R21, PT, PT, R7.reuse, 0x180, RZ ;  /* 0x0000018007157810 */ /* 0x040fe20007ffe0ff */
[----:B------:R-:W-:Y:S01]  /*03b0*/  VIADD R23, R7, 0x200 ;  /* 0x0000020007177836 */ /* 0x000fe20000000000 */
[----:B------:R-:W-:Y:S01]  /*03c0*/  LOP3.LUT R8, R0, 0x7ffffff8, RZ, 0xc0, !PT ;  /* 0x7ffffff800087812 */ /* 0x000fe200078ec0ff */
[----:B------:R-:W-:Y:S01]  /*03d0*/  BSSY.RECONVERGENT B0, `(.L_x_5) ;  /* 0x0000012000007945 */ /* 0x000fe20003800200 */
[----:B------:R-:W-:-:S02]  /*03e0*/  ISETP.GE.AND P6, PT, R19, R6, PT ;  /* 0x000000061300720c */ /* 0x000fc40003fc6270 */
[-C--:B------:R-:W-:Y:S01]  /*03f0*/  ISETP.GE.AND P5, PT, R21, R6.reuse, PT ;  /* 0x000000061500720c */ /* 0x080fe20003fa6270 */
[----:B0-----:R-:W-:Y:S01]  /*0400*/  IMAD.WIDE R12, R17, 0x4, R2 ;  /* 0x00000004110c7825 */ /* 0x001fe200078e0202 */
[-C--:B------:R-:W-:Y:S02]  /*0410*/  ISETP.GE.AND P4, PT, R23, R6.reuse, PT ;  /* 0x000000061700720c */ /* 0x080fe40003f86270 */
[C---:B------:R-:W-:Y:S01]  /*0420*/  IADD3 R19, PT, PT, R7.reuse, 0x280, RZ ;  /* 0x0000028007137810 */ /* 0x040fe20007ffe0ff */
[C---:B------:R-:W-:Y:S01]  /*0430*/  VIADD R21, R7.reuse, 0x300 ;  /* 0x0000030007157836 */ /* 0x040fe20000000000 */
[----:B------:R-:W-:Y:S02]  /*0440*/  IADD3 R23, PT, PT, R7, 0x380, RZ ;  /* 0x0000038007177810 */ /* 0x000fe40007ffe0ff */
[-C--:B------:R-:W-:Y:S02]  /*0450*/  ISETP.GE.AND P3, PT, R19, R6.reuse, PT ;  /* 0x000000061300720c */ /* 0x080fe40003f66270 */
[----:B------:R-:W-:-:S02]  /*0460*/  ISETP.GE.AND P2, PT, R21, R6, PT ;  /* 0x000000061500720c */ /* 0x000fc40003f46270 */
[----:B------:R-:W-:Y:S01]  /*0470*/  ISETP.GE.AND P1, PT, R23, R6, PT ;  /* 0x000000061700720c */ /* 0x000fe20003f26270 */
[----:B--2---:R-:W-:-:S05]  /*0480*/  @!P0 FADD R9, R14, 2 ;  /* 0x400000000e098421 */ /* 0x004fca0000000000 */
[----:B------:R0:W-:Y:S01]  /*0490*/  @!P0 STG.E desc[UR4][R12.64], R9 ;  /* 0x000000090c008986 */ /* 0x0001e2000c101904 */
[----:B------:R-:W-:Y:S01]  /*04a0*/  ISETP.NE.AND P0, PT, R8, 0x8, PT ;  /* 0x000000080800780c */ /* 0x000fe20003f05270 */
[----:B------:R-:W-:-:S12]  /*04b0*/  @P6 BRA `(.L_x_6) ;  /* 0x00000000000c6947 */ /* 0x000fd80003800000 */
[----:B------:R-:W0:Y:S02]  /*04c0*/  LDG.E R0, desc[UR4][R10.64+0x200] ;  /* 0x000200040a007981 */ /* 0x000e24000c1e1900 */
[----:B0-----:R-:W-:-:S05]  /*04d0*/  FADD R9, R0, 2 ;  /* 0x4000000000097421 */ /* 0x001fca0000000000 */
[----:B------:R1:W-:Y:S02]  /*04e0*/  STG.E desc[UR4][R12.64+0x200], R9 ;  /* 0x000200090c007986 */ /* 0x0003e4000c101904 */
.L_x_6:
[----:B------:R-:W-:Y:S05]  /*04f0*/  BSYNC.RECONVERGENT B0 ;  /* 0x0000000000007941 */ /* 0x000fea0003800200 */
.L_x_5:
[----:B------:R-:W-:Y:S04]  /*0500*/  BSSY.RECONVERGENT B0, `(.L_x_7) ;  /* 0x0000005000007945 */ /* 0x000fe80003800200 */
[----:B------:R-:W-:Y:S05]  /*0510*/  @P5 BRA `(.L_x_8) ;  /* 0x00000000000c5947 */ /* 0x000fea0003800000 */
[----:B------:R-:W0:Y:S02]  /*0520*/  LDG.E R0, desc[UR4][R10.64+0x400] ;  /* 0x000400040a007981 */ /* 0x000e24000c1e1900 */
[----:B01----:R-:W-:-:S05]  /*0530*/  FADD R9, R0, 2 ;  /* 0x4000000000097421 */ /* 0x003fca0000000000 */
[----:B------:R2:W-:Y:S02]  /*0540*/  STG.E desc[UR4][R12.64+0x400], R9 ;  /* 0x000400090c007986 */ /* 0x0005e4000c101904 */
.L_x_8:
[----:B------:R-:W-:Y:S05]  /*0550*/  BSYNC.RECONVERGENT B0 ;  /* 0x0000000000007941 */ /* 0x000fea0003800200 */
.L_x_7:
[----:B------:R-:W-:Y:S04]  /*0560*/  BSSY.RECONVERGENT B0, `(.L_x_9) ;  /* 0x0000005000007945 */ /* 0x000fe80003800200 */
[----:B------:R-:W-:Y:S05]  /*0570*/  @P4 BRA `(.L_x_10) ;  /* 0x00000000000c4947 */ /* 0x000fea0003800000 */
[----:B------:R-:W0:Y:S02]  /*0580*/  LDG.E R0, desc[UR4][R10.64+0x600] ;  /* 0x000600040a007981 */ /* 0x000e24000c1e1900 */
[----:B012---:R-:W-:-:S05]  /*0590*/  FADD R9, R0, 2 ;  /* 0x4000000000097421 */ /* 0x007fca0000000000 */
[----:B------:R3:W-:Y:S02]  /*05a0*/  STG.E desc[UR4][R12.64+0x600], R9 ;  /* 0x000600090c007986 */ /* 0x0007e4000c101904 */
.L_x_10:
[----:B------:R-:W-:Y:S05]  /*05b0*/  BSYNC.RECONVERGENT B0 ;  /* 0x0000000000007941 */ /* 0x000fea0003800200 */
.L_x_9:
[----:B------:R-:W-:Y:S04]  /*05c0*/  BSSY.RECONVERGENT B0, `(.L_x_11) ;  /* 0x0000005000007945 */ /* 0x000fe80003800200 */
[----:B------:R-:W-:Y:S05]  /*05d0*/  @P3 BRA `(.L_x_12) ;  /* 0x00000000000c3947 */ /* 0x000fea0003800000 */
[----:B------:R-:W0:Y:S02]  /*05e0*/  LDG.E R0, desc[UR4][R10.64+0x800] ;  /* 0x000800040a007981 */ /* 0x000e24000c1e1900 */
[----:B0123--:R-:W-:-:S05]  /*05f0*/  FADD R9, R0, 2 ;  /* 0x4000000000097421 */ /* 0x00ffca0000000000 */
[----:B------:R4:W-:Y:S02]  /*0600*/  STG.E desc[UR4][R12.64+0x800], R9 ;  /* 0x000800090c007986 */ /* 0x0009e4000c101904 */
.L_x_12:
[----:B------:R-:W-:Y:S05]  /*0610*/  BSYNC.RECONVERGENT B0 ;  /* 0x0000000000007941 */ /* 0x000fea0003800200 */
.L_x_11:
[----:B------:R-:W-:Y:S04]  /*0620*/  BSSY.RECONVERGENT B0, `(.L_x_13) ;  /* 0x0000005000007945 */ /* 0x000fe80003800200 */
[----:B------:R-:W-:Y:S05]  /*0630*/  @P2 BRA `(.L_x_14) ;  /* 0x00000000000c2947 */ /* 0x000fea0003800000 */
[----:B------:R-:W0:Y:S02]  /*0640*/  LDG.E R0, desc[UR4][R10.64+0xa00] ;  /* 0x000a00040a007981 */ /* 0x000e24000c1e1900 */
[----:B01234-:R-:W-:-:S05]  /*0650*/  FADD R9, R0, 2 ;  /* 0x4000000000097421 */ /* 0x01ffca0000000000 */
[----:B------:R0:W-:Y:S02]  /*0660*/  STG.E desc[UR4][R12.64+0xa00], R9 ;  /* 0x000a00090c007986 */ /* 0x0001e4000c101904 */
.L_x_14:
[----:B------:R-:W-:Y:S05]  /*0670*/  BSYNC.RECONVERGENT B0 ;  /* 0x0000000000007941 */ /* 0x000fea0003800200 */
.L_x_13:
[----:B------:R-:W-:Y:S04]  /*0680*/  BSSY.RECONVERGENT B0, `(.L_x_15) ;  /* 0x0000005000007945 */ /* 0x000fe80003800200 */
[----:B------:R-:W-:Y:S05]  /*0690*/  @P1 BRA `(.L_x_16) ;  /* 0x00000000000c1947 */ /* 0x000fea0003800000 */
[----:B------:R-:W0:Y:S02]  /*06a0*/  LDG.E R10, desc[UR4][R10.64+0xc00] ;  /* 0x000c00040a0a7981 */ /* 0x000e24000c1e1900 */
[----:B01234-:R-:W-:-:S05]  /*06b0*/  FADD R9, R10, 2 ;  /* 0x400000000a097421 */ /* 0x01ffca0000000000 */
[----:B------:R0:W-:Y:S02]  /*06c0*/  STG.E desc[UR4][R12.64+0xc00], R9 ;  /* 0x000c00090c007986 */ /* 0x0001e4000c101904 */
.L_x_16:
[----:B------:R-:W-:Y:S05]  /*06d0*/  BSYNC.RECONVERGENT B0 ;  /* 0x0000000000007941 */ /* 0x000fea0003800200 */
.L_x_15:
[----:B------:R-:W-:Y:S05]  /*06e0*/  @!P0 BRA `(.L_x_4) ;  /* 0x0000000000cc8947 */ /* 0x000fea0003800000 */
[----:B------:R-:W-:-:S07]  /*06f0*/  IMAD.MOV.U32 R0, RZ, RZ, 0x8 ;  /* 0x00000008ff007424 */ /* 0x000fce00078e00ff */
.L_x_19:
[----:B01234-:R-:W-:-:S04]  /*0700*/  LEA R9, R0, R7, 0x7 ;  /* 0x0000000700097211 */ /* 0x01ffc800078e38ff */
        /* <DEDUP_REMOVED lines=8> */
[----:B------:R-:W-:Y:S04]  /*0790*/  @!P0 STG.E desc[UR4][R16.64], R25 ;  /* 0x0000001910008986 */ /* 0x000fe8000c101904 */
[----:B------:R-:W2:Y:S01]  /*07a0*/  @!P1 LDG.E R19, desc[UR4][R12.64] ;  /* 0x000000040c139981 */ /* 0x000ea2000c1e1900 */
[----:B------:R-:W-:-:S05]  /*07b0*/  VIADD R11, R9, 0x100 ;  /* 0x00000100090b7836 */ /* 0x000fca0000000000 */
[----:B------:R-:W-:Y:S01]  /*07c0*/  ISETP.GE.AND P0, PT, R11, R6, PT ;  /* 0x000000060b00720c */ /* 0x000fe20003f06270 */
[----:B------:R-:W-:-:S04]  /*07d0*/  IMAD.WIDE R10, R21, 0x4, R2 ;  /* 0x00000004150a7825 */ /* 0x000fc800078e0202 */
[----:B--2---:R-:W-:-:S05]  /*07e0*/  @!P1 FADD R19, R19, 2 ;  /* 0x4000000013139421 */ /* 0x004fca0000000000 */
[----:B------:R0:W-:Y:S04]  /*07f0*/  @!P1 STG.E desc[UR4][R10.64], R19 ;  /* 0x000000130a009986 */ /* 0x0001e8000c101904 */
[----:B------:R-:W2:Y:S01]  /*0800*/  @!P0 LDG.E R14, desc[UR4][R12.64+0x200] ;  /* 0x000200040c0e8981 */ /* 0x000ea2000c1e1900 */
[----:B------:R-:W-:-:S04]  /*0810*/  IADD3 R15, PT, PT, R9, 0x180, RZ ;  /* 0x00000180090f7810 */ /* 0x000fc80007ffe0ff */
[----:B------:R-:W-:Y:S01]  /*0820*/  ISETP.GE.AND P1, PT, R15, R6, PT ;  /* 0x000000060f00720c */ /* 0x000fe20003f26270 */
[----:B--2---:R-:W-:-:S05]  /*0830*/  @!P0 FADD R23, R14, 2 ;  /* 0x400000000e178421 */ /* 0x004fca0000000000 */
[----:B------:R1:W-:Y:S07]  /*0840*/  @!P0 STG.E desc[UR4][R10.64+0x200], R23 ;  /* 0x000200170a008986 */ /* 0x0003ee000c101904 */
[----:B------:R-:W2:Y:S01]  /*0850*/  @!P1 LDG.E R14, desc[UR4][R12.64+0x400] ;  /* 0x000400040c0e9981 */ /* 0x000ea2000c1e1900 */
[----:B------:R-:W-:-:S04]  /*0860*/  IADD3 R15, PT, PT, R9, 0x200, RZ ;  /* 0x00000200090f7810 */ /* 0x000fc80007ffe0ff */
[----:B------:R-:W-:Y:S01]  /*0870*/  ISETP.GE.AND P0, PT, R15, R6, PT ;  /* 0x000000060f00720c */ /* 0x000fe20003f06270 */
[----:B------:R-:W-:Y:S02]  /*0880*/  VIADD R15, R9, 0x280 ;  /* 0x00000280090f7836 */ /* 0x000fe40000000000 */
[----:B--2---:R-:W-:-:S05]  /*0890*/  @!P1 FADD R21, R14, 2 ;  /* 0x400000000e159421 */ /* 0x004fca0000000000 */
[----:B------:R1:W-:Y:S05]  /*08a0*/  @!P1 STG.E desc[UR4][R10.64+0x400], R21 ;  /* 0x000400150a009986 */ /* 0x0003ea000c101904 */
[----:B------:R-:W0:Y:S01]  /*08b0*/  @!P0 LDG.E R14, desc[UR4][R12.64+0x600] ;  /* 0x000600040c0e8981 */ /* 0x000e22000c1e1900 */
[----:B------:R-:W-:Y:S02]  /*08c0*/  ISETP.GE.AND P1, PT, R15, R6, PT ;  /* 0x000000060f00720c */ /* 0x000fe40003f26270 */
[----:B------:R-:W-:Y:S01]  /*08d0*/  IADD3 R15, PT, PT, R9, 0x300, RZ ;  /* 0x00000300090f7810 */ /* 0x000fe20007ffe0ff */
[----:B0-----:R-:W-:-:S05]  /*08e0*/  @!P0 FADD R19, R14, 2 ;  /* 0x400000000e138421 */ /* 0x001fca0000000000 */
[----:B------:R1:W-:Y:S05]  /*08f0*/  @!P0 STG.E desc[UR4][R10.64+0x600], R19 ;  /* 0x000600130a008986 */ /* 0x0003ea000c101904 */
[----:B------:R-:W2:Y:S01]  /*0900*/  @!P1 LDG.E R14, desc[UR4][R12.64+0x800] ;  /* 0x000800040c0e9981 */ /* 0x000ea2000c1e1900 */
[----:B------:R-:W-:Y:S01]  /*0910*/  ISETP.GE.AND P0, PT, R15, R6, PT ;  /* 0x000000060f00720c */ /* 0x000fe20003f06270 */
[----:B--2---:R-:W-:-:S05]  /*0920*/  @!P1 FADD R17, R14, 2 ;  /* 0x400000000e119421 */ /* 0x004fca0000000000 */
[----:B------:R1:W-:Y:S07]  /*0930*/  @!P1 STG.E desc[UR4][R10.64+0x800], R17 ;  /* 0x000800110a009986 */ /* 0x0003ee000c101904 */
[----:B------:R-:W2:Y:S01]  /*0940*/  @!P0 LDG.E R14, desc[UR4][R12.64+0xa00] ;  /* 0x000a00040c0e8981 */ /* 0x000ea2000c1e1900 */
[----:B------:R-:W-:Y:S01]  /*0950*/  IADD3 R9, PT, PT, R9, 0x380, RZ ;  /* 0x0000038009097810 */ /* 0x000fe20007ffe0ff */
[----:B------:R-:W-:Y:S01]  /*0960*/  VIADD R0, R0, 0x8 ;  /* 0x0000000800007836 */ /* 0x000fe20000000000 */
[----:B------:R-:W-:Y:S04]  /*0970*/  BSSY.RECONVERGENT B0, `(.L_x_17) ;  /* 0x0000009000007945 */ /* 0x000fe80003800200 */
[----:B------:R-:W-:Y:S01]  /*0980*/  ISETP.NE.AND P1, PT, R0, R8, PT ;  /* 0x000000080000720c */ /* 0x000fe20003f25270 */
[----:B--2---:R-:W-:-:S05]  /*0990*/  @!P0 FADD R15, R14, 2 ;  /* 0x400000000e0f8421 */ /* 0x004fca0000000000 */
[----:B------:R1:W-:Y:S01]  /*09a0*/  @!P0 STG.E desc[UR4][R10.64+0xa00], R15 ;  /* 0x000a000f0a008986 */ /* 0x0003e2000c101904 */
[----:B------:R-:W-:-:S13]  /*09b0*/  ISETP.GE.AND P0, PT, R9, R6, PT ;  /* 0x000000060900720c */ /* 0x000fda0003f06270 */
[----:B-1----:R-:W-:Y:S05]  /*09c0*/  @P0 BRA `(.L_x_18) ;  /* 0x00000000000c0947 */ /* 0x002fea0003800000 */
[----:B------:R-:W2:Y:S02]  /*09d0*/  LDG.E R12, desc[UR4][R12.64+0xc00] ;  /* 0x000c00040c0c7981 */ /* 0x000ea4000c1e1900 */
[----:B--2---:R-:W-:-:S05]  /*09e0*/  FADD R9, R12, 2 ;  /* 0x400000000c097421 */ /* 0x004fca0000000000 */
[----:B------:R0:W-:Y:S02]  /*09f0*/  STG.E desc[UR4][R10.64+0xc00], R9 ;  /* 0x000c00090a007986 */ /* 0x0001e4000c101904 */
.L_x_18:
[----:B------:R-:W-:Y:S05]  /*0a00*/  BSYNC.RECONVERGENT B0 ;  /* 0x0000000000007941 */ /* 0x000fea0003800200 */
.L_x_17:
[----:B------:R-:W-:Y:S05]  /*0a10*/  @P1 BRA `(.L_x_19) ;  /* 0xfffffffc00381947 */ /* 0x000fea000383ffff */
.L_x_4:
[----:B------:R-:W-:-:S13]  /*0a20*/  ISETP.NE.AND P0, PT, R18, RZ, PT ;  /* 0x000000ff1200720c */ /* 0x000fda0003f05270 */
[----:B------:R-:W-:Y:S05]  /*0a30*/  @!P0 EXIT ;  /* 0x000000000000894d */ /* 0x000fea0003800000 */
[----:B------:R-:W5:Y:S01]  /*0a40*/  LDC R0, c[0x0][0x388] ;  /* 0x0000e200ff007b82 */ /* 0x000f620000000800 */
[----:B------:R-:W-:Y:S02]  /*0a50*/  ISETP.GE.U32.AND P0, PT, R18, 0x4, PT ;  /* 0x000000041200780c */ /* 0x000fe40003f06070 */
[----:B-----5:R-:W-:-:S04]  /*0a60*/  LOP3.LUT R20, R0, 0x3, RZ, 0xc0, !PT ;  /* 0x0000000300147812 */ /* 0x020fc800078ec0ff */
[----:B------:R-:W-:-:S07]  /*0a70*/  ISETP.NE.AND P2, PT, R20, RZ, PT ;  /* 0x000000ff1400720c */ /* 0x000fce0003f45270 */
[----:B------:R-:W-:Y:S06]  /*0a80*/  @!P0 BRA `(.L_x_20) ;  /* 0x0000000000748947 */ /* 0x000fec0003800000 */
[----:B------:R-:W-:-:S04]  /*0a90*/  LEA R19, R8, R7, 0x7 ;  /* 0x0000000708137211 */ /* 0x000fc800078e38ff */
[----:B------:R-:W-:-:S13]  /*0aa0*/  ISETP.GE.AND P0, PT, R19, R6, PT ;  /* 0x000000061300720c */ /* 0x000fda0003f06270 */
[----:B0-----:R-:W-:-:S06]  /*0ab0*/  @!P0 IMAD.WIDE R10, R19, 0x4, R4 ;  /* 0x00000004130a8825 */ /* 0x001fcc00078e0204 */
[----:B------:R-:W5:Y:S01]  /*0ac0*/  @!P0 LDG.E R10, desc[UR4][R10.64] ;  /* 0x000000040a0a8981 */ /* 0x000f62000c1e1900 */
[C---:B------:R-:W-:Y:S01]  /*0ad0*/  IADD3 R17, PT, PT, R19.reuse, 0x80, RZ ;  /* 0x0000008013117810 */ /* 0x040fe20007ffe0ff */
[----:B-1234-:R-:W-:-:S03]  /*0ae0*/  @!P0 IMAD.WIDE R12, R19, 0x4, R2 ;  /* 0x00000004130c8825 */ /* 0x01efc600078e0202 */
[----:B------:R-:W-:-:S13]  /*0af0*/  ISETP.GE.AND P1, PT, R17, R6, PT ;  /* 0x000000061100720c */ /* 0x000fda0003f26270 */
[----:B------:R-:W-:-:S04]  /*0b00*/  @!P1 IMAD.WIDE R14, R17, 0x4, R4 ;  /* 0x00000004110e9825 */ /* 0x000fc800078e0204 */
[----:B-----5:R-:W-:-:S05]  /*0b10*/  @!P0 FADD R9, R10, 2 ;  /* 0x400000000a098421 */ /* 0x020fca0000000000 */
[----:B------:R0:W-:Y:S04]  /*0b20*/  @!P0 STG.E desc[UR4][R12.64], R9 ;  /* 0x000000090c008986 */ /* 0x0001e8000c101904 */
[----:B------:R-:W2:Y:S01]  /*0b30*/  @!P1 LDG.E R14, desc[UR4][R14.64] ;  /* 0x000000040e0e9981 */ /* 0x000ea2000c1e1900 */
[----:B------:R-:W-:Y:S02]  /*0b40*/  VIADD R23, R19, 0x100 ;  /* 0x0000010013177836 */ /* 0x000fe40000000000 */
[----:B------:R-:W-:-:S03]  /*0b50*/  @!P1 IMAD.WIDE R16, R17, 0x4, R2 ;  /* 0x0000000411109825 */ /* 0x000fc600078e0202 */
[----:B------:R-:W-:-:S13]  /*0b60*/  ISETP.GE.AND P0, PT, R23, R6, PT ;  /* 0x000000061700720c */ /* 0x000fda0003f06270 */
[----:B------:R-:W-:-:S04]  /*0b70*/  @!P0 IMAD.WIDE R10, R23, 0x4, R4 ;  /* 0x00000004170a8825 */ /* 0x000fc800078e0204 */
[----:B--2---:R-:W-:-:S05]  /*0b80*/  @!P1 FADD R21, R14, 2 ;  /* 0x400000000e159421 */ /* 0x004fca0000000000 */
[----:B------:R1:W-:Y:S04]  /*0b90*/  @!P1 STG.E desc[UR4][R16.64], R21 ;  /* 0x0000001510009986 */ /* 0x0003e8000c101904 */
[----:B------:R-:W2:Y:S01]  /*0ba0*/  @!P0 LDG.E R10, desc[UR4][R10.64] ;  /* 0x000000040a0a8981 */ /* 0x000ea2000c1e1900 */
[----:B------:R-:W-:Y:S01]  /*0bb0*/  IADD3 R19, PT, PT, R19, 0x180, RZ ;  /* 0x0000018013137810 */ /* 0x000fe20007ffe0ff */
[----:B0-----:R-:W-:-:S03]  /*0bc0*/  @!P0 IMAD.WIDE R12, R23, 0x4, R2 ;  /* 0x00000004170c8825 */ /* 0x001fc600078e0202 */
[----:B------:R-:W-:-:S13]  /*0bd0*/  ISETP.GE.AND P1, PT, R19, R6, PT ;  /* 0x000000061300720c */ /* 0x000fda0003f26270 */
[----:B------:R-:W-:-:S04]  /*0be0*/  @!P1 IMAD.WIDE R14, R19, 0x4, R4 ;  /* 0x00000004130e9825 */ /* 0x000fc800078e0204 */
[----:B--2---:R-:W-:-:S05]  /*0bf0*/  @!P0 FADD R9, R10, 2 ;  /* 0x400000000a098421 */ /* 0x004fca0000000000 */
[----:B------:R1:W-:Y:S04]  /*0c00*/  @!P0 STG.E desc[UR4][R12.64], R9 ;  /* 0x000000090c008986 */ /* 0x0003e8000c101904 */
[----:B------:R-:W2:Y:S01]  /*0c10*/  @!P1 LDG.E R14, desc[UR4][R14.64] ;  /* 0x000000040e0e9981 */ /* 0x000ea2000c1e1900 */
[----:B------:R-:W-:Y:S01]  /*0c20*/  @!P1 IMAD.WIDE R18, R19, 0x4, R2 ;  /* 0x0000000413129825 */ /* 0x000fe200078e0202 */
[----:B------:R-:W-:-:S03]  /*0c30*/  IADD3 R8, PT, PT, R8, 0x4, RZ ;  /* 0x0000000408087810 */ /* 0x000fc60007ffe0ff */
[----:B--2---:R-:W-:-:S05]  /*0c40*/  @!P1 FADD R23, R14, 2 ;  /* 0x400000000e179421 */ /* 0x004fca0000000000 */
[----:B------:R1:W-:Y:S02]  /*0c50*/  @!P1 STG.E desc[UR4][R18.64], R23 ;  /* 0x0000001712009986 */ /* 0x0003e4000c101904 */
.L_x_20:
[----:B------:R-:W-:Y:S05]  /*0c60*/  @!P2 EXIT ;  /* 0x000000000000a94d */ /* 0x000fea0003800000 */
[----:B------:R-:W-:Y:S02]  /*0c70*/  ISETP.NE.AND P0, PT, R20, 0x1, PT ;  /* 0x000000011400780c */ /* 0x000fe40003f05270 */
[----:B------:R-:W-:-:S04]  /*0c80*/  LOP3.LUT R0, R0, 0x1, RZ, 0xc0, !PT ;  /* 0x0000000100007812 */ /* 0x000fc800078ec0ff */
[----:B------:R-:W-:-:S07]  /*0c90*/  ISETP.NE.U32.AND P2, PT, R0, 0x1, PT ;  /* 0x000000010000780c */ /* 0x000fce0003f45070 */
[----:B------:R-:W-:Y:S06]  /*0ca0*/  @!P0 BRA `(.L_x_21) ;  /* 0x00000000003c8947 */ /* 0x000fec0003800000 */
[----:B01234-:R-:W-:-:S05]  /*0cb0*/  IMAD R13, R8, 0x80, R7 ;  /* 0x00000080080d7824 */ /* 0x01ffca00078e0207 */
[----:B------:R-:W-:-:S13]  /*0cc0*/  ISETP.GE.AND P0, PT, R13, R6, PT ;  /* 0x000000060d00720c */ /* 0x000fda0003f06270 */
[----:B------:R-:W-:-:S06]  /*0cd0*/  @!P0 IMAD.WIDE R10, R13, 0x4, R4 ;  /* 0x000000040d0a8825 */ /* 0x000fcc00078e0204 */
[----:B------:R-:W2:Y:S01]  /*0ce0*/  @!P0 LDG.E R10, desc[UR4][R10.64] ;  /* 0x000000040a0a8981 */ /* 0x000ea2000c1e1900 */
[C---:B------:R-:W-:Y:S01]  /*0cf0*/  IADD3 R17, PT, PT, R13.reuse, 0x80, RZ ;  /* 0x000000800d117810 */ /* 0x040fe20007ffe0ff */
[----:B------:R-:W-:-:S03]  /*0d00*/  @!P0 IMAD.WIDE R12, R13, 0x4, R2 ;  /* 0x000000040d0c8825 */ /* 0x000fc600078e0202 */
        /* <DEDUP_REMOVED lines=9> */
.L_x_21:
[----:B------:R-:W-:Y:S05]  /*0da0*/  @P2 EXIT ;  /* 0x000000000000294d */ /* 0x000fea0003800000 */
[----:B------:R-:W-:-:S05]  /*0db0*/  IMAD R7, R8, 0x80, R7 ;  /* 0x0000008008077824 */ /* 0x000fca00078e0207 */
[----:B------:R-:W-:-:S13]  /*0dc0*/  ISETP.GE.AND P0, PT, R7, R6, PT ;  /* 0x000000060700720c */ /* 0x000fda0003f06270 */
[----:B------:R-:W-:Y:S05]  /*0dd0*/  @P0 EXIT ;  /* 0x000000000000094d */ /* 0x000fea0003800000 */
[----:B------:R-:W-:-:S06]  /*0de0*/  IMAD.WIDE R4, R7, 0x4, R4 ;  /* 0x0000000407047825 */ /* 0x000fcc00078e0204 */
[----:B------:R-:W5:Y:S01]  /*0df0*/  LDG.E R4, desc[UR4][R4.64] ;  /* 0x0000000404047981 */ /* 0x000f62000c1e1900 */
[----:B------:R-:W-:-:S04]  /*0e00*/  IMAD.WIDE R2, R7, 0x4, R2 ;  /* 0x0000000407027825 */ /* 0x000fc800078e0202 */
[----:B-----5:R-:W-:-:S05]  /*0e10*/  FADD R7, R4, 2 ;  /* 0x4000000004077421 */ /* 0x020fca0000000000 */
[----:B------:R-:W-:Y:S01]  /*0e20*/  STG.E desc[UR4][R2.64], R7 ;  /* 0x0000000702007986 */ /* 0x000fe2000c101904 */
[----:B------:R-:W-:Y:S05]  /*0e30*/  EXIT ;  /* 0x000000000000794d */ /* 0x000fea0003800000 */
.L_x_3:
[----:B------:R-:W-:-:S13]  /*0e40*/  ISETP.GE.AND P0, PT, R0, 0x1, PT ;  /* 0x000000010000780c */ /* 0x000fda0003f06270 */
[----:B------:R-:W-:Y:S05]  /*0e50*/  @!P0 EXIT ;  /* 0x000000000000894d */ /* 0x000fea0003800000 */
[C---:B------:R-:W-:Y:S01]  /*0e60*/  ISETP.GE.U32.AND P1, PT, R0.reuse, 0x10, PT ;  /* 0x000000100000780c */ /* 0x040fe20003f26070 */
[----:B------:R-:W-:Y:S01]  /*0e70*/  HFMA2 R6, -RZ, RZ, 0, 0 ;  /* 0x00000000ff067431 */ /* 0x000fe200000001ff */
[----:B------:R-:W-:-:S04]  /*0e80*/  LOP3.LUT R20, R0, 0xf, RZ, 0xc0, !PT ;  /* 0x0000000f00147812 */ /* 0x000fc800078ec0ff */
[----:B------:R-:W-:-:S07]  /*0e90*/  ISETP.NE.AND P0, PT, R20, RZ, PT ;  /* 0x000000ff1400720c */ /* 0x000fce0003f05270 */
[----:B------:R-:W-:Y:S06]  /*0ea0*/  @!P1 BRA `(.L_x_22) ;  /* 0x0000000400189947 */ /* 0x000fec0003800000 */
[C---:B------:R-:W-:Y:S01]  /*0eb0*/  IMAD.WIDE.U32 R14, R7.reuse, 0x4, RZ ;  /* 0x00000004070e7825 */ /* 0x040fe200078e00ff */
[----:B------:R-:W-:Y:S02]  /*0ec0*/  LOP3.LUT R6, R0, 0x7ffffff0, RZ, 0xc0, !PT ;  /* 0x7ffffff000067812 */ /* 0x000fe400078ec0ff */
[----:B------:R-:W-:Y:S02]  /*0ed0*/  IADD3 R12, PT, PT, R7, 0x480, RZ ;  /* 0x00000480070c7810 */ /* 0x000fe40007ffe0ff */
[----:B------:R-:W-:Y:S01]  /*0ee0*/  LOP3.LUT R13, R14, 0x1000, RZ, 0xfc, !PT ;  /* 0x000010000e0d7812 */ /* 0x000fe200078efcff */
[----:B------:R-:W-:-:S07]  /*0ef0*/  IMAD.MOV R14, RZ, RZ, -R6 ;  /* 0x000000ffff0e7224 */ /* 0x000fce00078e0a06 */
.L_x_23:
[----:B------:R-:W-:-:S04]  /*0f00*/  IADD3 R10, P1, PT, R13, R4, RZ ;  /* 0x000000040d0a7210 */ /* 0x000fc80007f3e0ff */
[----:B0-----:R-:W-:-:S05]  /*0f10*/  IADD3.X R11, PT, PT, R15, R5, RZ, P1, !PT ;  /* 0x000000050f0b7210 */ /* 0x001fca0000ffe4ff */
[----:B------:R-:W2:Y:S01]  /*0f20*/  LDG.E R16, desc[UR4][R10.64+-0x1000] ;  /* 0xfff000040a107981 */ /* 0x000ea2000c1e1900 */
[----:B------:R-:W-:-:S04]  /*0f30*/  IADD3 R8, P1, PT, R13, R2, RZ ;  /* 0x000000020d087210 */ /* 0x000fc80007f3e0ff */
[----:B------:R-:W-:Y:S01]  /*0f40*/  IADD3.X R9, PT, PT, R15, R3, RZ, P1, !PT ;  /* 0x000000030f097210 */ /* 0x000fe20000ffe4ff */
[----:B--2---:R-:W-:-:S05]  /*0f50*/  FADD R17, R16, 2 ;  /* 0x4000000010117421 */ /* 0x004fca0000000000 */
[----:B------:R0:W-:Y:S04]  /*0f60*/  STG.E desc[UR4][R8.64+-0x1000], R17 ;  /* 0xfff0001108007986 */ /* 0x0001e8000c101904 */
[----:B------:R-:W2:Y:S02]  /*0f70*/  LDG.E R16, desc[UR4][R10.64+-0xe00] ;  /* 0xfff200040a107981 */ /* 0x000ea4000c1e1900 */
[----:B--2---:R-:W-:-:S05]  /*0f80*/  FADD R19, R16, 2 ;  /* 0x4000000010137421 */ /* 0x004fca0000000000 */
[----:B------:R-:W-:Y:S04]  /*0f90*/  STG.E desc[UR4][R8.64+-0xe00], R19 ;  /* 0xfff2001308007986 */ /* 0x000fe8000c101904 */
[----:B------:R-:W2:Y:S02]  /*0fa0*/  LDG.E R16, desc[UR4][R10.64+-0xc00] ;  /* 0xfff400040a107981 */ /* 0x000ea4000c1e1900 */
[----:B--2---:R-:W-:-:S05]  /*0fb0*/  FADD R21, R16, 2 ;  /* 0x4000000010157421 */ /* 0x004fca0000000000 */
[----:B------:R1:W-:Y:S04]  /*0fc0*/  STG.E desc[UR4][R8.64+-0xc00], R21 ;  /* 0xfff4001508007986 */ /* 0x0003e8000c101904 */
[----:B------:R-:W2:Y:S02]  /*0fd0*/  LDG.E R16, desc[UR4][R10.64+-0xa00] ;  /* 0xfff600040a107981 */ /* 0x000ea4000c1e1900 */
[----:B--2---:R-:W-:-:S05]  /*0fe0*/  FADD R23, R16, 2 ;  /* 0x4000000010177421 */ /* 0x004fca0000000000 */
[----:B------:R2:W-:Y:S04]  /*0ff0*/  STG.E desc[UR4][R8.64+-0xa00], R23 ;  /* 0xfff6001708007986 */ /* 0x0005e8000c101904 */
[----:B------:R-:W0:Y:S02]  /*1000*/  LDG.E R16, desc[UR4][R10.64+-0x800] ;  /* 0xfff800040a107981 */ /* 0x000e24000c1e1900 */
[----:B0-----:R-:W-:-:S05]  /*1010*/  FADD R17, R16, 2 ;  /* 0x4000000010117421 */ /* 0x001fca0000000000 */
[----:B------:R0:W-:Y:S04]  /*1020*/  STG.E desc[UR4][R8.64+-0x800], R17 ;  /* 0xfff8001108007986 */ /* 0x0001e8000c101904 */
[----:B------:R-:W3:Y:S02]  /*1030*/  LDG.E R16, desc[UR4][R10.64+-0x600] ;  /* 0xfffa00040a107981 */ /* 0x000ee4000c1e1900 */
[----:B---3--:R-:W-:-:S05]  /*1040*/  FADD R25, R16, 2 ;  /* 0x4000000010197421 */ /* 0x008fca0000000000 */
[----:B------:R3:W-:Y:S04]  /*1050*/  STG.E desc[UR4][R8.64+-0x600], R25 ;  /* 0xfffa001908007986 */ /* 0x0007e8000c101904 */
[----:B------:R-:W1:Y:S02]  /*1060*/  LDG.E R16, desc[UR4][R10.64+-0x400] ;  /* 0xfffc00040a107981 */ /* 0x000e64000c1e1900 */
[----:B-1----:R-:W-:-:S05]  /*1070*/  FADD R21, R16, 2 ;  /* 0x4000000010157421 */ /* 0x002fca0000000000 */
[----:B------:R1:W-:Y:S04]  /*1080*/  STG.E desc[UR4][R8.64+-0x400], R21 ;  /* 0xfffc001508007986 */ /* 0x0003e8000c101904 */
[----:B------:R-:W2:Y:S01]  /*1090*/  LDG.E R16, desc[UR4][R10.64+-0x200] ;  /* 0xfffe00040a107981 */ /* 0x000ea2000c1e1900 */
[----:B------:R-:W-:Y:S01]  /*10a0*/  MOV R19, 0x0 ;  /* 0x0000000000137802 */ /* 0x000fe20000000f00 */
[----:B------:R-:W-:Y:S02]  /*10b0*/  IMAD.MOV.U32 R18, RZ, RZ, 0x600 ;  /* 0x00000600ff127424 */ /* 0x000fe400078e00ff */
[----:B--2---:R-:W-:-:S05]  /*10c0*/  FADD R23, R16, 2 ;  /* 0x4000000010177421 */ /* 0x004fca0000000000 */
[----:B------:R2:W-:Y:S04]  /*10d0*/  STG.E desc[UR4][R8.64+-0x200], R23 ;  /* 0xfffe001708007986 */ /* 0x0005e8000c101904 */
[----:B------:R-:W3:Y:S01]  /*10e0*/  LDG.E R22, desc[UR4][R10.64] ;  /* 0x000000040a167981 */ /* 0x000ee2000c1e1900 */
[----:B------:R-:W-:-:S03]  /*10f0*/  IMAD.WIDE R18, R12, 0x4, R18 ;  /* 0x000000040c127825 */ /* 0x000fc600078e0212 */
[----:B------:R-:W-:-:S04]  /*1100*/  IADD3 R16, P1, PT, R18, R4, RZ ;  /* 0x0000000412107210 */ /* 0x000fc80007f3e0ff */
[----:B0-----:R-:W-:Y:S01]  /*1110*/  IADD3.X R17, PT, PT, R19, R5, RZ, P1, !PT ;  /* 0x0000000513117210 */ /* 0x001fe20000ffe4ff */
[----:B---3--:R-:W-:-:S05]  /*1120*/  FADD R25, R22, 2 ;  /* 0x4000000016197421 */ /* 0x008fca0000000000 */
[----:B------:R0:W-:Y:S04]  /*1130*/  STG.E desc[UR4][R8.64], R25 ;  /* 0x0000001908007986 */ /* 0x0001e8000c101904 */
[----:B-1----:R-:W3:Y:S01]  /*1140*/  LDG.E R21, desc[UR4][R16.64+-0x600] ;  /* 0xfffa000410157981 */ /* 0x002ee2000c1e1900 */
[----:B------:R-:W-:-:S05]  /*1150*/  IADD3 R18, P1, PT, R18, R2, RZ ;  /* 0x0000000212127210 */ /* 0x000fca0007f3e0ff */
[----:B------:R-:W-:Y:S02]  /*1160*/  IMAD.X R19, R19, 0x1, R3, P1 ;  /* 0x0000000113137824 */ /* 0x000fe400008e0603 */
[----:B---3--:R-:W-:-:S05]  /*1170*/  FADD R21, R21, 2 ;  /* 0x4000000015157421 */ /* 0x008fca0000000000 */
[----:B------:R1:W-:Y:S04]  /*1180*/  STG.E desc[UR4][R18.64+-0x600], R21 ;  /* 0xfffa001512007986 */ /* 0x0003e8000c101904 */
[----:B------:R-:W3:Y:S02]  /*1190*/  LDG.E R10, desc[UR4][R16.64+-0x400] ;  /* 0xfffc0004100a7981 */ /* 0x000ee4000c1e1900 */
[----:B---3--:R-:W-:-:S05]  /*11a0*/  FADD R11, R10, 2 ;  /* 0x400000000a0b7421 */ /* 0x008fca0000000000 */
[----:B------:R3:W-:Y:S04]  /*11b0*/  STG.E desc[UR4][R18.64+-0x400], R11 ;  /* 0xfffc000b12007986 */ /* 0x0007e8000c101904 */
[----:B------:R-:W2:Y:S02]  /*11c0*/  LDG.E R10, desc[UR4][R16.64+-0x200] ;  /* 0xfffe0004100a7981 */ /* 0x000ea4000c1e1900 */
[----:B--2---:R-:W-:-:S05]  /*11d0*/  FADD R23, R10, 2 ;  /* 0x400000000a177421 */ /* 0x004fca0000000000 */
[----:B------:R2:W-:Y:S04]  /*11e0*/  STG.E desc[UR4][R18.64+-0x200], R23 ;  /* 0xfffe001712007986 */ /* 0x0005e8000c101904 */
[----:B0-----:R-:W4:Y:S02]  /*11f0*/  LDG.E R8, desc[UR4][R16.64] ;  /* 0x0000000410087981 */ /* 0x001f24000c1e1900 */
[----:B----4-:R-:W-:-:S05]  /*1200*/  FADD R9, R8, 2 ;  /* 0x4000000008097421 */ /* 0x010fca0000000000 */
[----:B------:R0:W-:Y:S04]  /*1210*/  STG.E desc[UR4][R18.64], R9 ;  /* 0x0000000912007986 */ /* 0x0001e8000c101904 */
[----:B------:R-:W1:Y:S02]  /*1220*/  LDG.E R8, desc[UR4][R16.64+0x200] ;  /* 0x0002000410087981 */ /* 0x000e64000c1e1900 */
[----:B-1----:R-:W-:-:S05]  /*1230*/  FADD R21, R8, 2 ;  /* 0x4000000008157421 */ /* 0x002fca0000000000 */
[----:B------:R0:W-:Y:S04]  /*1240*/  STG.E desc[UR4][R18.64+0x200], R21 ;  /* 0x0002001512007986 */ /* 0x0001e8000c101904 */
[----:B------:R-:W3:Y:S02]  /*1250*/  LDG.E R8, desc[UR4][R16.64+0x400] ;  /* 0x0004000410087981 */ /* 0x000ee4000c1e1900 */
[----:B---3--:R-:W-:-:S05]  /*1260*/  FADD R11, R8, 2 ;  /* 0x40000000080b7421 */ /* 0x008fca0000000000 */
[----:B------:R0:W-:Y:S04]  /*1270*/  STG.E desc[UR4][R18.64+0x400], R11 ;  /* 0x0004000b12007986 */ /* 0x0001e8000c101904 */
[----:B------:R-:W2:Y:S01]  /*1280*/  LDG.E R8, desc[UR4][R16.64+0x600] ;  /* 0x0006000410087981 */ /* 0x000ea2000c1e1900 */
[----:B------:R-:W-:Y:S01]  /*1290*/  IADD3 R14, PT, PT, R14, 0x10, RZ ;  /* 0x000000100e0e7810 */ /* 0x000fe20007ffe0ff */
[----:B------:R-:W-:Y:S01]  /*12a0*/  VIADD R12, R12, 0x800 ;  /* 0x000008000c0c7836 */ /* 0x000fe20000000000 */
[----:B------:R-:W-:Y:S02]  /*12b0*/  IADD3 R13, P2, PT, R13, 0x2000, RZ ;  /* 0x000020000d0d7810 */ /* 0x000fe40007f5e0ff */
[----:B------:R-:W-:Y:S02]  /*12c0*/  ISETP.NE.AND P1, PT, R14, RZ, PT ;  /* 0x000000ff0e00720c */ /* 0x000fe40003f25270 */
[----:B------:R-:W-:Y:S01]  /*12d0*/  IADD3.X R15, PT, PT, RZ, R15, RZ, P2, !PT ;  /* 0x0000000fff0f7210 */ /* 0x000fe200017fe4ff */
[----:B--2---:R-:W-:-:S05]  /*12e0*/  FADD R23, R8, 2 ;  /* 0x4000000008177421 */ /* 0x004fca0000000000 */
[----:B------:R0:W-:Y:S05]  /*12f0*/  STG.E desc[UR4][R18.64+0x600], R23 ;  /* 0x0006001712007986 */ /* 0x0001ea000c101904 */
[----:B------:R-:W-:Y:S05]  /*1300*/  @P1 BRA `(.L_x_23) ;  /* 0xfffffff800fc1947 */ /* 0x000fea000383ffff */
.L_x_22:
[----:B------:R-:W-:Y:S05]  /*1310*/  @!P0 EXIT ;  /* 0x000000000000894d */ /* 0x000fea0003800000 */
[----:B------:R-:W-:Y:S02]  /*1320*/  ISETP.GE.U32.AND P0, PT, R20, 0x8, PT ;  /* 0x000000081400780c */ /* 0x000fe40003f06070 */
[----:B------:R-:W-:-:S04]  /*1330*/  LOP3.LUT R14, R0, 0x7, RZ, 0xc0, !PT ;  /* 0x00000007000e7812 */ /* 0x000fc800078ec0ff */
[----:B------:R-:W-:-:S07]  /*1340*/  ISETP.NE.AND P1, PT, R14, RZ, PT ;  /* 0x000000ff0e00720c */ /* 0x000fce0003f25270 */
[----:B------:R-:W-:Y:S06]  /*1350*/  @!P0 BRA `(.L_x_24) ;  /* 0x0000000000708947 */ /* 0x000fec0003800000 */
[----:B0-----:R-:W-:-:S05]  /*1360*/  LEA R11, R6, R7, 0x7 ;  /* 0x00000007060b7211 */ /* 0x001fca00078e38ff */
[----:B------:R-:W-:-:S05]  /*1370*/  IMAD.WIDE R8, R11, 0x4, R4 ;  /* 0x000000040b087825 */ /* 0x000fca00078e0204 */
[----:B------:R-:W2:Y:S01]  /*1380*/  LDG.E R12, desc[UR4][R8.64] ;  /* 0x00000004080c7981 */ /* 0x000ea2000c1e1900 */
[----:B------:R-:W-:-:S04]  /*1390*/  IMAD.WIDE R10, R11, 0x4, R2 ;  /* 0x000000040b0a7825 */ /* 0x000fc800078e0202 */
[----:B--2---:R-:W-:-:S05]  /*13a0*/  FADD R13, R12, 2 ;  /* 0x400000000c0d7421 */ /* 0x004fca0000000000 */
[----:B------:R0:W-:Y:S04]  /*13b0*/  STG.E desc[UR4][R10.64], R13 ;  /* 0x0000000d0a007986 */ /* 0x0001e8000c101904 */
[----:B------:R-:W2:Y:S02]  /*13c0*/  LDG.E R12, desc[UR4][R8.64+0x200] ;  /* 0x00020004080c7981 */ /* 0x000ea4000c1e1900 */
[----:B--2---:R-:W-:-:S05]  /*13d0*/  FADD R15, R12, 2 ;  /* 0x400000000c0f7421 */ /* 0x004fca0000000000 */
[----:B------:R1:W-:Y:S04]  /*13e0*/  STG.E desc[UR4][R10.64+0x200], R15 ;  /* 0x0002000f0a007986 */ /* 0x0003e8000c101904 */
[----:B------:R-:W2:Y:S02]  /*13f0*/  LDG.E R12, desc[UR4][R8.64+0x400] ;  /* 0x00040004080c7981 */ /* 0x000ea4000c1e1900 */
[----:B--2---:R-:W-:-:S05]  /*1400*/  FADD R17, R12, 2 ;  /* 0x400000000c117421 */ /* 0x004fca0000000000 */
[----:B------:R2:W-:Y:S04]  /*1410*/  STG.E desc[UR4][R10.64+0x400], R17 ;  /* 0x000400110a007986 */ /* 0x0005e8000c101904 */
[----:B------:R-:W3:Y:S02]  /*1420*/  LDG.E R12, desc[UR4][R8.64+0x600] ;  /* 0x00060004080c7981 */ /* 0x000ee4000c1e1900 */
[----:B---3--:R-:W-:-:S05]  /*1430*/  FADD R19, R12, 2 ;  /* 0x400000000c137421 */ /* 0x008fca0000000000 */
[----:B------:R3:W-:Y:S04]  /*1440*/  STG.E desc[UR4][R10.64+0x600], R19 ;  /* 0x000600130a007986 */ /* 0x0007e8000c101904 */
[----:B------:R-:W0:Y:S02]  /*1450*/  LDG.E R12, desc[UR4][R8.64+0x800] ;  /* 0x00080004080c7981 */ /* 0x000e24000c1e1900 */
[----:B0-----:R-:W-:-:S05]  /*1460*/  FADD R13, R12, 2 ;  /* 0x400000000c0d7421 */ /* 0x001fca0000000000 */
[----:B------:R4:W-:Y:S04]  /*1470*/  STG.E desc[UR4][R10.64+0x800], R13 ;  /* 0x0008000d0a007986 */ /* 0x0009e8000c101904 */
[----:B------:R-:W1:Y:S02]  /*1480*/  LDG.E R12, desc[UR4][R8.64+0xa00] ;  /* 0x000a0004080c7981 */ /* 0x000e64000c1e1900 */
[----:B-1----:R-:W-:-:S05]  /*1490*/  FADD R15, R12, 2 ;  /* 0x400000000c0f7421 */ /* 0x002fca0000000000 */
[----:B------:R4:W-:Y:S04]  /*14a0*/  STG.E desc[UR4][R10.64+0xa00], R15 ;  /* 0x000a000f0a007986 */ /* 0x0009e8000c101904 */
[----:B------:R-:W2:Y:S02]  /*14b0*/  LDG.E R12, desc[UR4][R8.64+0xc00] ;  /* 0x000c0004080c7981 */ /* 0x000ea4000c1e1900 */
[----:B--2---:R-:W-:-:S05]  /*14c0*/  FADD R17, R12, 2 ;  /* 0x400000000c117421 */ /* 0x004fca0000000000 */
[----:B------:R4:W-:Y:S04]  /*14d0*/  STG.E desc[UR4][R10.64+0xc00], R17 ;  /* 0x000c00110a007986 */ /* 0x0009e8000c101904 */
[----:B------:R-:W3:Y:S01]  /*14e0*/  LDG.E R12, desc[UR4][R8.64+0xe00] ;  /* 0x000e0004080c7981 */ /* 0x000ee2000c1e1900 */
[----:B------:R-:W-:Y:S01]  /*14f0*/  IADD3 R6, PT, PT, R6, 0x8, RZ ;  /* 0x0000000806067810 */ /* 0x000fe20007ffe0ff */
[----:B---3--:R-:W-:-:S05]  /*1500*/  FADD R19, R12, 2 ;  /* 0x400000000c137421 */ /* 0x008fca0000000000 */
[----:B------:R4:W-:Y:S02]  /*1510*/  STG.E desc[UR4][R10.64+0xe00], R19 ;  /* 0x000e00130a007986 */ /* 0x0009e4000c101904 */
.L_x_24:
[----:B------:R-:W-:Y:S05]  /*1520*/  @!P1 EXIT ;  /* 0x000000000000994d */ /* 0x000fea0003800000 */
[----:B------:R-:W-:Y:S02]  /*1530*/  ISETP.GE.U32.AND P0, PT, R14, 0x4, PT ;  /* 0x000000040e00780c */ /* 0x000fe40003f06070 */
[----:B------:R-:W-:-:S04]  /*1540*/  LOP3.LUT R12, R0, 0x3, RZ, 0xc0, !PT ;  /* 0x00000003000c7812 */ /* 0x000fc800078ec0ff */
[----:B------:R-:W-:-:S07]  /*1550*/  ISETP.NE.AND P1, PT, R12, RZ, PT ;  /* 0x000000ff0c00720c */ /* 0x000fce0003f25270 */
[----:B------:R-:W-:Y:S06]  /*1560*/  @!P0 BRA `(.L_x_25) ;  /* 0x0000000000408947 */ /* 0x000fec0003800000 */
[----:B0-----:R-:W-:-:S04]  /*1570*/  IMAD R9, R6, 0x80, R7 ;  /* 0x0000008006097824 */ /* 0x001fc800078e0207 */
[----:B----4-:R-:W-:-:S05]  /*1580*/  IMAD.WIDE R10, R9, 0x4, R4 ;  /* 0x00000004090a7825 */ /* 0x010fca00078e0204 */
        /* <DEDUP_REMOVED lines=10> */
[----:B------:R-:W2:Y:S01]  /*1630*/  LDG.E R0, desc[UR4][R10.64+0x600] ;  /* 0x000600040a007981 */ /* 0x000ea2000c1e1900 */
[----:B------:R-:W-:Y:S01]  /*1640*/  IADD3 R6, PT, PT, R6, 0x4, RZ ;  /* 0x0000000406067810 */ /* 0x000fe20007ffe0ff */
[----:B--2---:R-:W-:-:S05]  /*1650*/  FADD R19, R0, 2 ;  /* 0x4000000000137421 */ /* 0x004fca0000000000 */
[----:B------:R1:W-:Y:S02]  /*1660*/  STG.E desc[UR4][R8.64+0x600], R19 ;  /* 0x0006001308007986 */ /* 0x0003e4000c101904 */
.L_x_25:
[----:B------:R-:W-:Y:S05]  /*1670*/  @!P1 EXIT ;  /* 0x000000000000994d */ /* 0x000fea0003800000 */
[----:B0---4-:R-:W-:Y:S01]  /*1680*/  LEA R11, R6, R7, 0x7 ;  /* 0x00000007060b7211 */ /* 0x011fe200078e38ff */
[----:B------:R-:W-:-:S07]  /*1690*/  IMAD.MOV R0, RZ, RZ, -R12 ;  /* 0x000000ffff007224 */ /* 0x000fce00078e0a0c */
.L_x_26:
[----:B-1----:R-:W-:-:S06]  /*16a0*/  IMAD.WIDE R8, R11, 0x4, R4 ;  /* 0x000000040b087825 */ /* 0x002fcc00078e0204 */
[----:B------:R-:W2:Y:S01]  /*16b0*/  LDG.E R8, desc[UR4][R8.64] ;  /* 0x0000000408087981 */ /* 0x000ea2000c1e1900 */
[----:B------:R-:W-:Y:S01]  /*16c0*/  IADD3 R0, PT, PT, R0, 0x1, RZ ;  /* 0x0000000100007810 */ /* 0x000fe20007ffe0ff */
[----:B0-----:R-:W-:-:S03]  /*16d0*/  IMAD.WIDE R6, R11, 0x4, R2 ;  /* 0x000000040b067825 */ /* 0x001fc600078e0202 */
[----:B------:R-:W-:Y:S01]  /*16e0*/  ISETP.NE.AND P0, PT, R0, RZ, PT ;  /* 0x000000ff0000720c */ /* 0x000fe20003f05270 */
[----:B--2---:R-:W-:-:S05]  /*16f0*/  FADD R13, R8, 2 ;  /* 0x40000000080d7421 */ /* 0x004fca0000000000 */
[----:B------:R0:W-:Y:S07]  /*1700*/  STG.E desc[UR4][R6.64], R13 ;  /* 0x0000000d06007986 */ /* 0x0001ee000c101904 */
[----:B------:R-:W-:Y:S05]  /*1710*/  @!P0 EXIT ;  /* 0x000000000000894d */ /* 0x000fea0003800000 */
[----:B------:R-:W-:Y:S01]  /*1720*/  IADD3 R11, PT, PT, R11, 0x80, RZ ;  /* 0x000000800b0b7810 */ /* 0x000fe20007ffe0ff */
[----:B------:R-:W-:Y:S06]  /*1730*/  BRA `(.L_x_26) ;  /* 0xfffffffc00d87947 */ /* 0x000fec000383ffff */
.L_x_27:
[----:B------:R-:W-:-:S00]  /*1740*/  BRA `(.L_x_27) ;  /* 0xfffffffc00fc7947 */ /* 0x000fc0000383ffff */
[----:B------:R-:W-:-:S00]  /*1750*/  NOP ;  /* 0x0000000000007918 */ /* 0x000fc00000000000 */
        /* <DEDUP_REMOVED lines=10> */
.L_x_47:


//--------------------- .text._ZN3cub18CUB_300001_SM_10006detail9transform16transform_kernelINS2_10policy_hubILb1EN4cuda3std3__45tupleIJN6thrust24THRUST_300001_SM_1000_NS6detail15normal_iteratorINSA_10device_ptrIfEEEEEEEE10policy1000Ei5twiceSF_JPfEEEvT0_iT1_T2_DpNS2_10kernel_argIT3_EE --------------------------
	.section	.text._ZN3cub18CUB_300001_SM_10006detail9transform16transform_kernelINS2_10policy_hubILb1EN4cuda3std3__45tupleIJN6thrust24THRUST_300001_SM_1000_NS6detail15normal_iteratorINSA_10device_ptrIfEEEEEEEE10policy1000Ei5twiceSF_JPfEEEvT0_iT1_T2_DpNS2_10kernel_argIT3_EE,"ax",@progbits
	.align	128
        .global         _ZN3cub18CUB_300001_SM_10006detail9transform16transform_kernelINS2_10policy_hubILb1EN4cuda3std3__45tupleIJN6thrust24THRUST_300001_SM_1000_NS6detail15normal_iteratorINSA_10device_ptrIfEEEEEEEE10policy1000Ei5twiceSF_JPfEEEvT0_iT1_T2_DpNS2_10kernel_argIT3_EE
        .type           _ZN3cub18CUB_300001_SM_10006detail9transform16transform_kernelINS2_10policy_hubILb1EN4cuda3std3__45tupleIJN6thrust24THRUST_300001_SM_1000_NS6detail15normal_iteratorINSA_10device_ptrIfEEEEEEEE10policy1000Ei5twiceSF_JPfEEEvT0_iT1_T2_DpNS2_10kernel_argIT3_EE,@function
        .size           _ZN3cub18CUB_300001_SM_10006detail9transform16transform_kernelINS2_10policy_hubILb1EN4cuda3std3__45tupleIJN6thrust24THRUST_300001_SM_1000_NS6detail15normal_iteratorINSA_10device_ptrIfEEEEEEEE10policy1000Ei5twiceSF_JPfEEEvT0_iT1_T2_DpNS2_10kernel_argIT3_EE,(.L_x_48 - _ZN3cub18CUB_300001_SM_10006detail9transform16transform_kernelINS2_10policy_hubILb1EN4cuda3std3__45tupleIJN6thrust24THRUST_300001_SM_1000_NS6detail15normal_iteratorINSA_10device_ptrIfEEEEEEEE10policy1000Ei5twiceSF_JPfEEEvT0_iT1_T2_DpNS2_10kernel_argIT3_EE)
        .other          _ZN3cub18CUB_300001_SM_10006detail9transform16transform_kernelINS2_10policy_hubILb1EN4cuda3std3__45tupleIJN6thrust24THRUST_300001_SM_1000_NS6detail15normal_iteratorINSA_10device_ptrIfEEEEEEEE10policy1000Ei5twiceSF_JPfEEEvT0_iT1_T2_DpNS2_10kernel_argIT3_EE,@"STO_CUDA_ENTRY STV_DEFAULT"
_ZN3cub18CUB_300001_SM_10006detail9transform16transform_kernelINS2_10policy_hubILb1EN4cuda3std3__45tupleIJN6thrust24THRUST_300001_SM_1000_NS6detail15normal_iteratorINSA_10device_ptrIfEEEEEEEE10policy1000Ei5twiceSF_JPfEEEvT0_iT1_T2_DpNS2_10kernel_argIT3_EE:
.text._ZN3cub18CUB_300001_SM_10006detail9transform16transform_kernelINS2_10policy_hubILb1EN4cuda3std3__45tupleIJN6thrust24THRUST_300001_SM_1000_NS6detail15normal_iteratorINSA_10device_ptrIfEEEEEEEE10policy1000Ei5twiceSF_JPfEEEvT0_iT1_T2_DpNS2_10kernel_argIT3_EE:
[----:B------:R-:W-:Y:S08]  /*0000*/  LDC R1, c[0x0][0x37c] ;  /* 0x0000df00ff017b82 */ /* 0x000ff00000000800 */
[----:B------:R-:W0:Y:S01]  /*0010*/  LDC.64 R8, c[0x0][0x380] ;  /* 0x0000e000ff087b82 */ /* 0x000e220000000a00 */
[----:B------:R-:W1:Y:S01]  /*0020*/  S2R R0, SR_TID.X ;  /* 0x0000000000007919 */ /* 0x000e620000002100 */
[----:B------:R-:W2:Y:S01]  /*0030*/  LDCU.64 UR6, c[0x0][0x358] ;  /* 0x00006b00ff0677ac */ /* 0x000ea20008000a00 */
[----:B------:R-:W-:Y:S05]  /*0040*/  BSSY.RECONVERGENT B0, `(.L_x_28) ;  /* 0x0000016000007945 */ /* 0x000fea0003800200 */
[----:B------:R-:W3:Y:S08]  /*0050*/  S2UR UR4, SR_CTAID.X ;  /* 0x00000000000479c3 */ /* 0x000ef00000002500 */
[----:B------:R-:W4:Y:S01]  /*0060*/  LDC.64 R2, c[0x0][0x398] ;  /* 0x0000e600ff027b82 */ /* 0x000f220000000a00 */
[----:B0-----:R-:W-:-:S07]  /*0070*/  SHF.L.U32 R7, R9, 0x7, RZ ;  /* 0x0000000709077819 */ /* 0x001fce00000006ff */
[----:B------:R-:W0:Y:S01]  /*0080*/  LDC.64 R4, c[0x0][0x390] ;  /* 0x0000e400ff047b82 */ /* 0x000e220000000a00 */
[----:B---3--:R-:W-:Y:S01]  /*0090*/  IMAD R13, R7, UR4, RZ ;  /* 0x00000004070d7c24 */ /* 0x008fe2000f8e02ff */
[----:B-1----:R-:W-:-:S04]  /*00a0*/  SHF.L.U32 R15, R0, 0x7, RZ ;  /* 0x00000007000f7819 */ /* 0x002fc800000006ff */
[----:B------:R-:W-:-:S04]  /*00b0*/  IADD3 R8, PT, PT, -R13, R8, RZ ;  /* 0x000000080d087210 */ /* 0x000fc80007ffe1ff */
[CC--:B------:R-:W-:Y:S02]  /*00c0*/  VIMNMX R6, PT, PT, R7.reuse, R8.reuse, PT ;  /* 0x0000000807067248 */ /* 0x0c0fe40003fe0100 */
[----:B------:R-:W-:Y:S02]  /*00d0*/  ISETP.GT.AND P0, PT, R7, R8, PT ;  /* 0x000000080700720c */ /* 0x000fe40003f04270 */
[----:B------:R-:W-:-:S04]  /*00e0*/  SHF.L.U32 R12, R6, 0x2, RZ ;  /* 0x00000002060c7819 */ /* 0x000fc800000006ff */
[----:B------:R-:W-:-:S13]  /*00f0*/  ISETP.GE.AND P1, PT, R15, R12, PT ;  /* 0x0000000c0f00720c */ /* 0x000fda0003f26270 */
[----:B--2-4-:R-:W-:Y:S05]  /*0100*/  @P1 BRA `(.L_x_29) ;  /* 0x0000000000241947 */ /* 0x014fea0003800000 */
[----:B------:R-:W1:Y:S02]  /*0110*/  LDC.64 R10, c[0x0][0x398] ;  /* 0x0000e600ff0a7b82 */ /* 0x000e640000000a00 */
[----:B-1----:R-:W-:-:S04]  /*0120*/  IMAD.WIDE.U32 R10, R0, 0x80, R10 ;  /* 0x00000080000a7825 */ /* 0x002fc800078e000a */
[----:B------:R-:W-:-:S07]  /*0130*/  IMAD.WIDE R10, R13, 0x4, R10 ;  /* 0x000000040d0a7825 */ /* 0x000fce00078e020a */
.L_x_30:
[----:B------:R-:W-:Y:S01]  /*0140*/  VIADD R15, R15, 0x4000 ;  /* 0x000040000f0f7836 */ /* 0x000fe20000000000 */
[----:B------:R1:W-:Y:S04]  /*0150*/  CCTL.E.PF2 [R10] ;  /* 0x000000000a00798f */ /* 0x0003e80000800100 */
[----:B------:R-:W-:Y:S02]  /*0160*/  ISETP.GE.AND P1, PT, R15, R12, PT ;  /* 0x0000000c0f00720c */ /* 0x000fe40003f26270 */
[----:B-1----:R-:W-:-:S04]  /*0170*/  IADD3 R10, P2, PT, R10, 0x4000, RZ ;  /* 0x000040000a0a7810 */ /* 0x002fc80007f5e0ff */
[----:B------:R-:W-:-:S07]  /*0180*/  IADD3.X R11, PT, PT, RZ, R11, RZ, P2, !PT ;  /* 0x0000000bff0b7210 */ /* 0x000fce00017fe4ff */
[----:B------:R-:W-:Y:S05]  /*0190*/  @!P1 BRA `(.L_x_30) ;  /* 0xfffffffc00e89947 */ /* 0x000fea000383ffff */
.L_x_29:
[----:B------:R-:W-:Y:S05]  /*01a0*/  BSYNC.RECONVERGENT B0 ;  /* 0x0000000000007941 */ /* 0x000fea0003800200 */
.L_x_28:
[----:B------:R-:W-:-:S04]  /*01b0*/  IMAD.WIDE R2, R13, 0x4, R2 ;  /* 0x000000040d027825 */ /* 0x000fc800078e0202 */
[----:B0-----:R-:W-:Y:S01]  /*01c0*/  IMAD.WIDE R4, R13, 0x4, R4 ;  /* 0x000000040d047825 */ /* 0x001fe200078e0204 */
[----:B------:R-:W-:Y:S06]  /*01d0*/  @P0 BRA `(.L_x_31) ;  /* 0x0000000800440947 */ /* 0x000fec0003800000 */
        /* <DEDUP_REMOVED lines=10> */
[----:B------:R-:W-:Y:S02]  /*0280*/  LOP3.LUT R13, R14, 0x1000, RZ, 0xfc, !PT ;  /* 0x000010000e0d7812 */ /* 0x000fe400078efcff */
[----:B------:R-:W-:-:S07]  /*0290*/  IADD3 R12, PT, PT, -R7, RZ, RZ ;  /* 0x000000ff070c7210 */ /* 0x000fce0007ffe1ff */
.L_x_33:
[----:B------:R-:W-:-:S05]  /*02a0*/  IADD3 R10, P1, PT, R2, R13, RZ ;  /* 0x0000000d020a7210 */ /* 0x000fca0007f3e0ff */
[----:B0-----:R-:W-:-:S05]  /*02b0*/  IMAD.X R11, R3, 0x1, R15, P1 ;  /* 0x00000001030b7824 */ /* 0x001fca00008e060f */
        /* <DEDUP_REMOVED lines=24> */
[----:B------:R-:W-:Y:S01]  /*0440*/  HFMA2 R19, -RZ, RZ, 0, 0 ;  /* 0x00000000ff137431 */ /* 0x000fe200000001ff */
[----:B------:R-:W-:Y:S01]  /*0450*/  MOV R18, 0x600 ;  /* 0x0000060000127802 */ /* 0x000fe20000000f00 */
        /* <DEDUP_REMOVED lines=8> */
[----:B------:R-:W1:Y:S01]  /*04e0*/  LDG.E R14, desc[UR6][R16.64+-0x600] ;  /* 0xfffa0006100e7981 */ /* 0x000e62000c1e1900 */
[----:B------:R-:W-:-:S05]  /*04f0*/  IADD3 R18, P1, PT, R4, R18, RZ ;  /* 0x0000001204127210 */ /* 0x000fca0007f3e0ff */
[----:B------:R-:W-:Y:S02]  /*0500*/  IMAD.X R19, R5, 0x1, R19, P1 ;  /* 0x0000000105137824 */ /* 0x000fe400008e0613 */
[----:B-1----:R-:W-:-:S05]  /*0510*/  FADD R21, R14, 2 ;  /* 0x400000000e157421 */ /* 0x002fca0000000000 */
        /* <DEDUP_REMOVED lines=17> */
[----:B------:R-:W-:Y:S02]  /*0630*/  IADD3 R12, PT, PT, R12, 0x10, RZ ;  /* 0x000000100c0c7810 */ /* 0x000fe40007ffe0ff */
[----:B------:R-:W-:Y:S02]  /*0640*/  IADD3 R13, P2, PT, R13, 0x2000, RZ ;  /* 0x000020000d0d7810 */ /* 0x000fe40007f5e0ff */
[----:B------:R-:W-:Y:S02]  /*0650*/  ISETP.NE.AND P1, PT, R12, RZ, PT ;  /* 0x000000ff0c00720c */ /* 0x000fe40003f25270 */
[----:B------:R-:W-:-:S02]  /*0660*/  IADD3.X R15, PT, PT, RZ, R15, RZ, P2, !PT ;  /* 0x0000000fff0f7210 */ /* 0x000fc400017fe4ff */
[----:B------:R-:W-:Y:S01]  /*0670*/  IADD3 R6, PT, PT, R6, 0x800, RZ ;  /* 0x0000080006067810 */ /* 0x000fe20007ffe0ff */
[----:B--2---:R-:W-:-:S05]  /*0680*/  FADD R23, R8, 2 ;  /* 0x4000000008177421 */ /* 0x004fca0000000000 */
[----:B------:R0:W-:Y:S03]  /*0690*/  STG.E desc[UR6][R18.64+0x600], R23 ;  /* 0x0006001712007986 */ /* 0x0001e6000c101906 */
[----:B------:R-:W-:Y:S05]  /*06a0*/  @P1 BRA `(.L_x_33) ;  /* 0xfffffff800fc1947 */ /* 0x000fea000383ffff */
.L_x_32:
[----:B------:R-:W-:Y:S05]  /*06b0*/  @!P0 EXIT ;  /* 0x000000000000894d */ /* 0x000fea0003800000 */
[----:B------:R-:W1:Y:S01]  /*06c0*/  LDCU UR4, c[0x0][0x384] ;  /* 0x00007080ff0477ac */ /* 0x000e620008000800 */
[----:B------:R-:W-:Y:S01]  /*06d0*/  ISETP.GE.U32.AND P0, PT, R20, 0x8, PT ;  /* 0x000000081400780c */ /* 0x000fe20003f06070 */
[----:B-1----:R-:W-:-:S06]  /*06e0*/  ULOP3.LUT UR5, UR4, 0x7, URZ, 0xc0, !UPT ;  /* 0x0000000704057892 */ /* 0x002fcc000f8ec0ff */
[----:B------:R-:W-:-:S06]  /*06f0*/  ISETP.NE.AND P1, PT, RZ, UR5, PT ;  /* 0x00000005ff007c0c */ /* 0x000fcc000bf25270 */
[----:B------:R-:W-:Y:S07]  /*0700*/  @!P0 BRA `(.L_x_34) ;  /* 0x0000000000708947 */ /* 0x000fee0003800000 */
        /* <DEDUP_REMOVED lines=25> */
[----:B------:R-:W-:Y:S02]  /*08a0*/  VIADD R7, R7, 0x8 ;  /* 0x0000000807077836 */ /* 0x000fe40000000000 */
[----:B---3--:R-:W-:-:S05]  /*08b0*/  FADD R19, R6, 2 ;  /* 0x4000000006137421 */ /* 0x008fca0000000000 */
[----:B------:R4:W-:Y:S02]  /*08c0*/  STG.E desc[UR6][R10.64+0xe00], R19 ;  /* 0x000e00130a007986 */ /* 0x0009e4000c101906 */
.L_x_34:
[----:B------:R-:W-:Y:S05]  /*08d0*/  @!P1 EXIT ;  /* 0x000000000000994d */ /* 0x000fea0003800000 */
[----:B------:R-:W-:Y:S02]  /*08e0*/  UISETP.GE.U32.AND UP0, UPT, UR5, 0x4, UPT ;  /* 0x000000040500788c */ /* 0x000fe4000bf06070 */
[----:B------:R-:W-:-:S06]  /*08f0*/  ULOP3.LUT UR4, UR4, 0x3, URZ, 0xc0, !UPT ;  /* 0x0000000304047892 */ /* 0x000fcc000f8ec0ff */
[----:B------:R-:W-:Y:S01]  /*0900*/  ISETP.NE.AND P0, PT, RZ, UR4, PT ;  /* 0x00000004ff007c0c */ /* 0x000fe2000bf05270 */
[----:B------:R-:W-:-:S12]  /*0910*/  BRA.U !UP0, `(.L_x_35) ;  /* 0x0000000108407547 */ /* 0x000fd8000b800000 */
[----:B0---4-:R-:W-:-:S05]  /*0920*/  LEA R11, R7, R0, 0x7 ;  /* 0x00000000070b7211 */ /* 0x011fca00078e38ff */
        /* <DEDUP_REMOVED lines=15> */
.L_x_35:
[----:B------:R-:W-:Y:S05]  /*0a20*/  @!P0 EXIT ;  /* 0x000000000000894d */ /* 0x000fea0003800000 */
[----:B01--4-:R-:W-:Y:S01]  /*0a30*/  LEA R11, R7, R0, 0x7 ;  /* 0x00000000070b7211 */ /* 0x013fe200078e38ff */
[----:B------:R-:W-:-:S12]  /*0a40*/  UIADD3 UR4, UPT, UPT, -UR4, URZ, URZ ;  /* 0x000000ff04047290 */ /* 0x000fd8000fffe1ff */
.L_x_36:
[----:B------:R-:W-:-:S06]  /*0a50*/  IMAD.WIDE R8, R11, 0x4, R2 ;  /* 0x000000040b087825 */ /* 0x000fcc00078e0202 */
[----:B------:R-:W2:Y:S01]  /*0a60*/  LDG.E R8, desc[UR6][R8.64] ;  /* 0x0000000608087981 */ /* 0x000ea2000c1e1900 */
[C---:B0-----:R-:W-:Y:S01]  /*0a70*/  IMAD.WIDE R6, R11.reuse, 0x4, R4 ;  /* 0x000000040b067825 */ /* 0x041fe200078e0204 */
[----:B------:R-:W-:Y:S01]  /*0a80*/  UIADD3 UR4, UPT, UPT, UR4, 0x1, URZ ;  /* 0x0000000104047890 */ /* 0x000fe2000fffe0ff */
[----:B------:R-:W-:-:S03]  /*0a90*/  IADD3 R11, PT, PT, R11, 0x80, RZ ;  /* 0x000000800b0b7810 */ /* 0x000fc60007ffe0ff */
[----:B------:R-:W-:Y:S01]  /*0aa0*/  UISETP.NE.AND UP0, UPT, UR4, URZ, UPT ;  /* 0x000000ff0400728c */ /* 0x000fe2000bf05270 */
[----:B--2---:R-:W-:-:S05]  /*0ab0*/  FADD R13, R8, 2 ;  /* 0x40000000080d7421 */ /* 0x004fca0000000000 */
[----:B------:R0:W-:Y:S03]  /*0ac0*/  STG.E desc[UR6][R6.64], R13 ;  /* 0x0000000d06007986 */ /* 0x0001e6000c101906 */
[----:B------:R-:W-:Y:S05]  /*0ad0*/  BRA.U UP0, `(.L_x_36) ;  /* 0xfffffffd00dc7547 */ /* 0x000fea000b83ffff */
[----:B------:R-:W-:Y:S05]  /*0ae0*/  EXIT ;  /* 0x000000000000794d */ /* 0x000fea0003800000 */
.L_x_31:
[----:B------:R-:W-:-:S13]  /*0af0*/  ISETP.GE.AND P0, PT, R9, 0x1, PT ;  /* 0x000000010900780c */ /* 0x000fda0003f06270 */
[----:B------:R-:W-:Y:S05]  /*0b00*/  @!P0 EXIT ;  /* 0x000000000000894d */ /* 0x000fea0003800000 */
[C---:B------:R-:W-:Y:S01]  /*0b10*/  ISETP.GE.U32.AND P0, PT, R9.reuse, 0x8, PT ;  /* 0x000000080900780c */ /* 0x040fe20003f06070 */
[----:B------:R-:W-:Y:S01]  /*0b20*/  IMAD.MOV.U32 R7, RZ, RZ, RZ ;  /* 0x000000ffff077224 */ /* 0x000fe200078e00ff */
[----:B------:R-:W-:-:S11]  /*0b30*/  LOP3.LUT R20, R9, 0x7, RZ, 0xc0, !PT ;  /* 0x0000000709147812 */ /* 0x000fd600078ec0ff */
[----:B------:R-:W-:Y:S05]  /*0b40*/  @!P0 BRA `(.L_x_37) ;  /* 0x0000000000d08947 */ /* 0x000fea0003800000 */
[----:B------:R-:W-:Y:S02]  /*0b50*/  LOP3.LUT R7, R9, 0x7ffffff8, RZ, 0xc0, !PT ;  /* 0x7ffffff809077812 */ /* 0x000fe400078ec0ff */
[----:B------:R-:W-:-:S07]  /*0b60*/  MOV R12, RZ ;  /* 0x000000ff000c7202 */ /* 0x000fce0000000f00 */
.L_x_40:
[----:B0-----:R-:W-:-:S04]  /*0b70*/  LEA R13, R12, R0, 0x7 ;  /* 0x000000000c0d7211 */ /* 0x001fc800078e38ff */
        /* <DEDUP_REMOVED lines=10> */
[----:B------:R-:W-:Y:S01]  /*0c20*/  IADD3 R21, PT, PT, R13, 0x100, RZ ;  /* 0x000001000d157810 */ /* 0x000fe20007ffe0ff */
[----:B------:R-:W-:-:S03]  /*0c30*/  IMAD.WIDE R10, R11, 0x4, R4 ;  /* 0x000000040b0a7825 */ /* 0x000fc600078e0204 */
[----:B------:R-:W-:Y:S01]  /*0c40*/  ISETP.GE.AND P0, PT, R21, R6, PT ;  /* 0x000000061500720c */ /* 0x000fe20003f06270 */
[----:B------:R-:W-:Y:S02]  /*0c50*/  VIADD R21, R13, 0x180 ;  /* 0x000001800d157836 */ /* 0x000fe40000000000 */
[----:B--2---:R-:W-:-:S05]  /*0c60*/  @!P1 FADD R15, R18, 2 ;  /* 0x40000000120f9421 */ /* 0x004fca0000000000 */
[----:B------:R1:W-:Y:S05]  /*0c70*/  @!P1 STG.E desc[UR6][R10.64], R15 ;  /* 0x0000000f0a009986 */ /* 0x0003ea000c101906 */
[----:B------:R-:W2:Y:S01]  /*0c80*/  @!P0 LDG.E R14, desc[UR6][R8.64+0x200] ;  /* 0x00020006080e8981 */ /* 0x000ea2000c1e1900 */
[----:B------:R-:W-:Y:S02]  /*0c90*/  ISETP.GE.AND P1, PT, R21, R6, PT ;  /* 0x000000061500720c */ /* 0x000fe40003f26270 */
[----:B0-----:R-:W-:Y:S01]  /*0ca0*/  IADD3 R17, PT, PT, R13, 0x200, RZ ;  /* 0x000002000d117810 */ /* 0x001fe20007ffe0ff */
[----:B--2---:R-:W-:-:S05]  /*0cb0*/  @!P0 FADD R21, R14, 2 ;  /* 0x400000000e158421 */ /* 0x004fca0000000000 */
[----:B------:R-:W-:Y:S05]  /*0cc0*/  @!P0 STG.E desc[UR6][R10.64+0x200], R21 ;  /* 0x000200150a008986 */ /* 0x000fea000c101906 */
[----:B------:R-:W2:Y:S01]  /*0cd0*/  @!P1 LDG.E R14, desc[UR6][R8.64+0x400] ;  /* 0x00040006080e9981 */ /* 0x000ea2000c1e1900 */
[----:B------:R-:W-:Y:S02]  /*0ce0*/  ISETP.GE.AND P0, PT, R17, R6, PT ;  /* 0x000000061100720c */ /* 0x000fe40003f06270 */
[----:B-1----:R-:W-:Y:S01]  /*0cf0*/  IADD3 R15, PT, PT, R13, 0x280, RZ ;  /* 0x000002800d0f7810 */ /* 0x002fe20007ffe0ff */
[----:B--2---:R-:W-:-:S05]  /*0d00*/  @!P1 FADD R17, R14, 2 ;  /* 0x400000000e119421 */ /* 0x004fca0000000000 */
[----:B------:R0:W-:Y:S05]  /*0d10*/  @!P1 STG.E desc[UR6][R10.64+0x400], R17 ;  /* 0x000400110a009986 */ /* 0x0001ea000c101906 */
[----:B------:R-:W2:Y:S01]  /*0d20*/  @!P0 LDG.E R14, desc[UR6][R8.64+0x600] ;  /* 0x00060006080e8981 */ /* 0x000ea2000c1e1900 */
[----:B------:R-:W-:Y:S02]  /*0d30*/  ISETP.GE.AND P1, PT, R15, R6, PT ;  /* 0x000000060f00720c */ /* 0x000fe40003f26270 */
[----:B------:R-:W-:Y:S01]  /*0d40*/  IADD3 R19, PT, PT, R13, 0x300, RZ ;  /* 0x000003000d137810 */ /* 0x000fe20007ffe0ff */
[----:B--2---:R-:W-:-:S05]  /*0d50*/  @!P0 FADD R15, R14, 2 ;  /* 0x400000000e0f8421 */ /* 0x004fca0000000000 */
[----:B------:R1:W-:Y:S05]  /*0d60*/  @!P0 STG.E desc[UR6][R10.64+0x600], R15 ;  /* 0x0006000f0a008986 */ /* 0x0003ea000c101906 */
[----:B------:R-:W2:Y:S01]  /*0d70*/  @!P1 LDG.E R14, desc[UR6][R8.64+0x800] ;  /* 0x00080006080e9981 */ /* 0x000ea2000c1e1900 */
[----:B------:R-:W-:Y:S01]  /*0d80*/  ISETP.GE.AND P0, PT, R19, R6, PT ;  /* 0x000000061300720c */ /* 0x000fe20003f06270 */
[----:B--2---:R-:W-:-:S05]  /*0d90*/  @!P1 FADD R19, R14, 2 ;  /* 0x400000000e139421 */ /* 0x004fca0000000000 */
[----:B------:R1:W-:Y:S07]  /*0da0*/  @!P1 STG.E desc[UR6][R10.64+0x800], R19 ;  /* 0x000800130a009986 */ /* 0x0003ee000c101906 */
[----:B------:R-:W0:Y:S01]  /*0db0*/  @!P0 LDG.E R14, desc[UR6][R8.64+0xa00] ;  /* 0x000a0006080e8981 */ /* 0x000e22000c1e1900 */
[----:B------:R-:W-:Y:S01]  /*0dc0*/  IADD3 R13, PT, PT, R13, 0x380, RZ ;  /* 0x000003800d0d7810 */ /* 0x000fe20007ffe0ff */
[----:B------:R-:W-:Y:S01]  /*0dd0*/  VIADD R12, R12, 0x8 ;  /* 0x000000080c0c7836 */ /* 0x000fe20000000000 */
[----:B------:R-:W-:Y:S04]  /*0de0*/  BSSY.RECONVERGENT B0, `(.L_x_38) ;  /* 0x0000009000007945 */ /* 0x000fe80003800200 */
[----:B------:R-:W-:Y:S01]  /*0df0*/  ISETP.NE.AND P1, PT, R12, R7, PT ;  /* 0x000000070c00720c */ /* 0x000fe20003f25270 */
[----:B0-----:R-:W-:-:S05]  /*0e00*/  @!P0 FADD R17, R14, 2 ;  /* 0x400000000e118421 */ /* 0x001fca0000000000 */
[----:B------:R1:W-:Y:S01]  /*0e10*/  @!P0 STG.E desc[UR6][R10.64+0xa00], R17 ;  /* 0x000a00110a008986 */ /* 0x0003e2000c101906 */
[----:B------:R-:W-:-:S13]  /*0e20*/  ISETP.GE.AND P0, PT, R13, R6, PT ;  /* 0x000000060d00720c */ /* 0x000fda0003f06270 */
[----:B-1----:R-:W-:Y:S05]  /*0e30*/  @P0 BRA `(.L_x_39) ;  /* 0x00000000000c0947 */ /* 0x002fea0003800000 */
[----:B------:R-:W2:Y:S02]  /*0e40*/  LDG.E R8, desc[UR6][R8.64+0xc00] ;  /* 0x000c000608087981 */ /* 0x000ea4000c1e1900 */
[----:B--2---:R-:W-:-:S05]  /*0e50*/  FADD R13, R8, 2 ;  /* 0x40000000080d7421 */ /* 0x004fca0000000000 */
[----:B------:R0:W-:Y:S02]  /*0e60*/  STG.E desc[UR6][R10.64+0xc00], R13 ;  /* 0x000c000d0a007986 */ /* 0x0001e4000c101906 */
.L_x_39:
[----:B------:R-:W-:Y:S05]  /*0e70*/  BSYNC.RECONVERGENT B0 ;  /* 0x0000000000007941 */ /* 0x000fea0003800200 */
.L_x_38:
[----:B------:R-:W-:Y:S05]  /*0e80*/  @P1 BRA `(.L_x_40) ;  /* 0xfffffffc00381947 */ /* 0x000fea000383ffff */
.L_x_37:
[----:B------:R-:W-:-:S13]  /*0e90*/  ISETP.NE.AND P0, PT, R20, RZ, PT ;  /* 0x000000ff1400720c */ /* 0x000fda0003f05270 */
[----:B------:R-:W-:Y:S05]  /*0ea0*/  @!P0 EXIT ;  /* 0x000000000000894d */ /* 0x000fea0003800000 */
[----:B------:R-:W1:Y:S01]  /*0eb0*/  LDC R8, c[0x0][0x384] ;  /* 0x0000e100ff087b82 */ /* 0x000e620000000800 */
[----:B------:R-:W-:Y:S02]  /*0ec0*/  ISETP.GE.U32.AND P1, PT, R20, 0x4, PT ;  /* 0x000000041400780c */ /* 0x000fe40003f26070 */
[----:B-1----:R-:W-:-:S04]  /*0ed0*/  LOP3.LUT R21, R8, 0x3, RZ, 0xc0, !PT ;  /* 0x0000000308157812 */ /* 0x002fc800078ec0ff */
[----:B------:R-:W-:-:S07]  /*0ee0*/  ISETP.NE.AND P0, PT, R21, RZ, PT ;  /* 0x000000ff1500720c */ /* 0x000fce0003f05270 */
[----:B------:R-:W-:Y:S06]  /*0ef0*/  @!P1 BRA `(.L_x_41) ;  /* 0x0000000000749947 */ /* 0x000fec0003800000 */
[----:B------:R-:W-:-:S04]  /*0f00*/  LEA R19, R7, R0, 0x7 ;  /* 0x0000000007137211 */ /* 0x000fc800078e38ff */
[----:B------:R-:W-:-:S13]  /*0f10*/  ISETP.GE.AND P2, PT, R19, R6, PT ;  /* 0x000000061300720c */ /* 0x000fda0003f46270 */
[----:B0-----:R-:W-:-:S06]  /*0f20*/  @!P2 IMAD.WIDE R10, R19, 0x4, R2 ;  /* 0x00000004130aa825 */ /* 0x001fcc00078e0202 */
        /* <DEDUP_REMOVED lines=8> */
[----:B------:R-:W-:Y:S01]  /*0fb0*/  IADD3 R25, PT, PT, R19, 0x100, RZ ;  /* 0x0000010013197810 */ /* 0x000fe20007ffe0ff */
        /* <DEDUP_REMOVED lines=13> */
[----:B------:R-:W-:-:S04]  /*1090*/  @!P1 IMAD.WIDE R18, R19, 0x4, R4 ;  /* 0x0000000413129825 */ /* 0x000fc800078e0204 */
[----:B------:R-:W-:Y:S02]  /*10a0*/  VIADD R7, R7, 0x4 ;  /* 0x0000000407077836 */ /* 0x000fe40000000000 */
[----:B--2---:R-:W-:-:S05]  /*10b0*/  @!P1 FADD R25, R14, 2 ;  /* 0x400000000e199421 */ /* 0x004fca0000000000 */
[----:B------:R1:W-:Y:S02]  /*10c0*/  @!P1 STG.E desc[UR6][R18.64], R25 ;  /* 0x0000001912009986 */ /* 0x0003e4000c101906 */
.L_x_41:
[----:B------:R-:W-:Y:S05]  /*10d0*/  @!P0 EXIT ;  /* 0x000000000000894d */ /* 0x000fea0003800000 */
[----:B------:R-:W-:Y:S02]  /*10e0*/  ISETP.NE.AND P1, PT, R21, 0x1, PT ;  /* 0x000000011500780c */ /* 0x000fe40003f25270 */
[----:B------:R-:W-:-:S04]  /*10f0*/  LOP3.LUT R8, R8, 0x1, RZ, 0xc0, !PT ;  /* 0x0000000108087812 */ /* 0x000fc800078ec0ff */
[----:B------:R-:W-:-:S07]  /*1100*/  ISETP.NE.U32.AND P0, PT, R8, 0x1, PT ;  /* 0x000000010800780c */ /* 0x000fce0003f05070 */
[----:B------:R-:W-:Y:S06]  /*1110*/  @!P1 BRA `(.L_x_42) ;  /* 0x00000000003c9947 */ /* 0x000fec0003800000 */
[----:B0-----:R-:W-:-:S04]  /*1120*/  LEA R11, R7, R0, 0x7 ;  /* 0x00000000070b7211 */ /* 0x001fc800078e38ff */
[----:B------:R-:W-:-:S13]  /*1130*/  ISETP.GE.AND P1, PT, R11, R6, PT ;  /* 0x000000060b00720c */ /* 0x000fda0003f26270 */
[----:B-1----:R-:W-:-:S06]  /*1140*/  @!P1 IMAD.WIDE R8, R11, 0x4, R2 ;  /* 0x000000040b089825 */ /* 0x002fcc00078e0202 */
[----:B------:R-:W2:Y:S01]  /*1150*/  @!P1 LDG.E R8, desc[UR6][R8.64] ;  /* 0x0000000608089981 */ /* 0x000ea2000c1e1900 */
[C---:B------:R-:W-:Y:S01]  /*1160*/  IADD3 R15, PT, PT, R11.reuse, 0x80, RZ ;  /* 0x000000800b0f7810 */ /* 0x040fe20007ffe0ff */
[----:B------:R-:W-:-:S03]  /*1170*/  @!P1 IMAD.WIDE R10, R11, 0x4, R4 ;  /* 0x000000040b0a9825 */ /* 0x000fc600078e0204 */
[----:B------:R-:W-:-:S13]  /*1180*/  ISETP.GE.AND P2, PT, R15, R6, PT ;  /* 0x000000060f00720c */ /* 0x000fda0003f46270 */
[----:B------:R-:W-:-:S04]  /*1190*/  @!P2 IMAD.WIDE R12, R15, 0x4, R2 ;  /* 0x000000040f0ca825 */ /* 0x000fc800078e0202 */
[----:B--2---:R-:W-:-:S05]  /*11a0*/  @!P1 FADD R17, R8, 2 ;  /* 0x4000000008119421 */ /* 0x004fca0000000000 */
[----:B------:R2:W-:Y:S04]  /*11b0*/  @!P1 STG.E desc[UR6][R10.64], R17 ;  /* 0x000000110a009986 */ /* 0x0005e8000c101906 */
[----:B------:R-:W3:Y:S01]  /*11c0*/  @!P2 LDG.E R12, desc[UR6][R12.64] ;  /* 0x000000060c0ca981 */ /* 0x000ee2000c1e1900 */
[----:B------:R-:W-:Y:S01]  /*11d0*/  @!P2 IMAD.WIDE R14, R15, 0x4, R4 ;  /* 0x000000040f0ea825 */ /* 0x000fe200078e0204 */
[----:B------:R-:W-:-:S03]  /*11e0*/  IADD3 R7, PT, PT, R7, 0x2, RZ ;  /* 0x0000000207077810 */ /* 0x000fc60007ffe0ff */
[----:B---3--:R-:W-:-:S05]  /*11f0*/  @!P2 FADD R19, R12, 2 ;  /* 0x400000000c13a421 */ /* 0x008fca0000000000 */
[----:B------:R2:W-:Y:S02]  /*1200*/  @!P2 STG.E desc[UR6][R14.64], R19 ;  /* 0x000000130e00a986 */ /* 0x0005e4000c101906 */
.L_x_42:
[----:B------:R-:W-:Y:S05]  /*1210*/  @P0 EXIT ;  /* 0x000000000000094d */ /* 0x000fea0003800000 */
[----:B------:R-:W-:-:S04]  /*1220*/  LEA R7, R7, R0, 0x7 ;  /* 0x0000000007077211 */ /* 0x000fc800078e38ff */
[----:B------:R-:W-:-:S13]  /*1230*/  ISETP.GE.AND P0, PT, R7, R6, PT ;  /* 0x000000060700720c */ /* 0x000fda0003f06270 */
[----:B------:R-:W-:Y:S05]  /*1240*/  @P0 EXIT ;  /* 0x000000000000094d */ /* 0x000fea0003800000 */
[----:B------:R-:W-:-:S06]  /*1250*/  IMAD.WIDE R2, R7, 0x4, R2 ;  /* 0x0000000407027825 */ /* 0x000fcc00078e0202 */
[----:B------:R-:W3:Y:S01]  /*1260*/  LDG.E R2, desc[UR6][R2.64] ;  /* 0x0000000602027981 */ /* 0x000ee2000c1e1900 */
[----:B------:R-:W-:-:S04]  /*1270*/  IMAD.WIDE R4, R7, 0x4, R4 ;  /* 0x0000000407047825 */ /* 0x000fc800078e0204 */
[----:B---3--:R-:W-:-:S05]  /*1280*/  FADD R7, R2, 2 ;  /* 0x4000000002077421 */ /* 0x008fca0000000000 */
[----:B------:R-:W-:Y:S01]  /*1290*/  STG.E desc[UR6][R4.64], R7 ;  /* 0x0000000704007986 */ /* 0x000fe2000c101906 */
[----:B------:R-:W-:Y:S05]  /*12a0*/  EXIT ;  /* 0x000000000000794d */ /* 0x000fea0003800000 */
.L_x_43:
        /* <DEDUP_REMOVED lines=13> */
.L_x_48:


//--------------------- .text._ZN3cub18CUB_300001_SM_10006detail8for_each13static_kernelINS2_12policy_hub_t12policy_500_tEmN6thrust24THRUST_300001_SM_1000_NS8cuda_cub20__uninitialized_fill7functorINS7_10device_ptrIfEEfEEEEvT0_T1_ --------------------------
	.section	.text._ZN3cub18CUB_300001_SM_10006detail8for_each13static_kernelINS2_12policy_hub_t12policy_500_tEmN6thrust24THRUST_300001_SM_1000_NS8cuda_cub20__uninitialized_fill7functorINS7_10device_ptrIfEEfEEEEvT0_T1_,"ax",@progbits
	.align	128
        .global         _ZN3cub18CUB_300001_SM_10006detail8for_each13static_kernelINS2_12policy_hub_t12policy_500_tEmN6thrust24THRUST_300001_SM_1000_NS8cuda_cub20__uninitialized_fill7functorINS7_10device_ptrIfEEfEEEEvT0_T1_
        .type           _ZN3cub18CUB_300001_SM_10006detail8for_each13static_kernelINS2_12policy_hub_t12policy_500_tEmN6thrust24THRUST_300001_SM_1000_NS8cuda_cub20__uninitialized_fill7functorINS7_10device_ptrIfEEfEEEEvT0_T1_,@function
        .size           _ZN3cub18CUB_300001_SM_10006detail8for_each13static_kernelINS2_12policy_hub_t12policy_500_tEmN6thrust24THRUST_300001_SM_1000_NS8cuda_cub20__uninitialized_fill7functorINS7_10device_ptrIfEEfEEEEvT0_T1_,(.L_x_49 - _ZN3cub18CUB_300001_SM_10006detail8for_each13static_kernelINS2_12policy_hub_t12policy_500_tEmN6thrust24THRUST_300001_SM_1000_NS8cuda_cub20__uninitialized_fill7functorINS7_10device_ptrIfEEfEEEEvT0_T1_)
        .other          _ZN3cub18CUB_300001_SM_10006detail8for_each13static_kernelINS2_12policy_hub_t12policy_500_tEmN6thrust24THRUST_300001_SM_1000_NS8cuda_cub20__uninitialized_fill7functorINS7_10device_ptrIfEEfEEEEvT0_T1_,@"STO_CUDA_ENTRY STV_DEFAULT"
_ZN3cub18CUB_300001_SM_10006detail8for_each13static_kernelINS2_12policy_hub_t12policy_500_tEmN6thrust24THRUST_300001_SM_1000_NS8cuda_cub20__uninitialized_fill7functorINS7_10device_ptrIfEEfEEEEvT0_T1_:
.text._ZN3cub18CUB_300001_SM_10006detail8for_each13static_kernelINS2_12policy_hub_t12policy_500_tEmN6thrust24THRUST_300001_SM_1000_NS8cuda_cub20__uninitialized_fill7functorINS7_10device_ptrIfEEfEEEEvT0_T1_:
[----:B------:R-:W-:Y:S08]  /*0000*/  LDC R1, c[0x0][0x37c] ;  /* 0x0000df00ff017b82 */ /* 0x000ff00000000800 */
[----:B------:R-:W0:Y:S01]  /*0010*/  S2UR UR4, SR_CTAID.X ;  /* 0x00000000000479c3 */ /* 0x000e220000002500 */
[----:B------:R-:W1:Y:S01]  /*0020*/  LDCU.64 UR6, c[0x0][0x380] ;  /* 0x00007000ff0677ac */ /* 0x000e620008000a00 */
[----:B------:R-:W2:Y:S01]  /*0030*/  LDCU.64 UR8, c[0x0][0x358] ;  /* 0x00006b00ff0877ac */ /* 0x000ea20008000a00 */
[----:B0-----:R-:W-:-:S04]  /*0040*/  UIMAD.WIDE.U32 UR4, UR4, 0x200, URZ ;  /* 0x00000200040478a5 */ /* 0x001fc8000f8e00ff */
[----:B-1----:R-:W-:-:S04]  /*0050*/  UIADD3 UR6, UP0, UPT, -UR4, UR6, URZ ;  /* 0x0000000604067290 */ /* 0x002fc8000ff1e1ff */
[----:B------:R-:W-:Y:S02]  /*0060*/  UIADD3.X UR7, UPT, UPT, ~UR5, UR7, URZ, UP0, !UPT ;  /* 0x0000000705077290 */ /* 0x000fe400087fe5ff */
[----:B------:R-:W-:-:S04]  /*0070*/  UISETP.GE.U32.AND UP0, UPT, UR6, 0x200, UPT ;  /* 0x000002000600788c */ /* 0x000fc8000bf06070 */
[----:B------:R-:W-:-:S09]  /*0080*/  UISETP.GE.U32.AND.EX UP0, UPT, UR7, URZ, UPT, UP0 ;  /* 0x000000ff0700728c */ /* 0x000fd2000bf06100 */
[----:B--2---:R-:W-:Y:S05]  /*0090*/  BRA.U !UP0, `(.L_x_44) ;  /* 0x0000000108287547 */ /* 0x004fea000b800000 */
[----:B------:R-:W0:Y:S01]  /*00a0*/  S2R R0, SR_TID.X ;  /* 0x0000000000007919 */ /* 0x000e220000002100 */
[----:B------:R-:W1:Y:S01]  /*00b0*/  LDCU.64 UR6, c[0x0][0x388] ;  /* 0x00007100ff0677ac */ /* 0x000e620008000a00 */
[----:B------:R-:W2:Y:S01]  /*00c0*/  LDC R5, c[0x0][0x390] ;  /* 0x0000e400ff057b82 */ /* 0x000ea20000000800 */
[----:B0-----:R-:W-:-:S05]  /*00d0*/  IADD3 R0, P0, PT, R0, UR4, RZ ;  /* 0x0000000400007c10 */ /* 0x001fca000ff1e0ff */
[----:B------:R-:W-:Y:S01]  /*00e0*/  IMAD.X R3, RZ, RZ, UR5, P0 ;  /* 0x00000005ff037e24 */ /* 0x000fe200080e06ff */
[----:B-1----:R-:W-:-:S04]  /*00f0*/  LEA R2, P0, R0, UR6, 0x2 ;  /* 0x0000000600027c11 */ /* 0x002fc8000f8010ff */
[----:B------:R-:W-:-:S05]  /*0100*/  LEA.HI.X R3, R0, UR7, R3, 0x2, P0 ;  /* 0x0000000700037c11 */ /* 0x000fca00080f1403 */
[----:B--2---:R-:W-:Y:S04]  /*0110*/  STG.E desc[UR8][R2.64], R5 ;  /* 0x0000000502007986 */ /* 0x004fe8000c101908 */
[----:B------:R-:W-:Y:S01]  /*0120*/  STG.E desc[UR8][R2.64+0x400], R5 ;  /* 0x0004000502007986 */ /* 0x000fe2000c101908 */
[----:B------:R-:W-:Y:S05]  /*0130*/  EXIT ;  /* 0x000000000000794d */ /* 0x000fea0003800000 */
.L_x_44:
[----:B------:R-:W0:Y:S01]  /*0140*/  S2R R0, SR_TID.X ;  /* 0x0000000000007919 */ /* 0x000e220000002100 */
[----:B------:R-:W-:Y:S01]  /*0150*/  IMAD.U32 R2, RZ, RZ, UR7 ;  /* 0x00000007ff027e24 */ /* 0x000fe2000f8e00ff */
[----:B------:R-:W1:Y:S01]  /*0160*/  LDCU.64 UR10, c[0x0][0x388] ;  /* 0x00007100ff0a77ac */ /* 0x000e620008000a00 */
[----:B------:R-:W-:Y:S01]  /*0170*/  IMAD.U32 R4, RZ, RZ, UR7 ;  /* 0x00000007ff047e24 */ /* 0x000fe2000f8e00ff */
[----:B0-----:R-:W-:-:S04]  /*0180*/  ISETP.LT.U32.AND P0, PT, R0, UR6, PT ;  /* 0x0000000600007c0c */ /* 0x001fc8000bf01070 */
[----:B------:R-:W-:Y:S01]  /*0190*/  ISETP.GT.U32.AND.EX P0, PT, R2, RZ, PT, P0 ;  /* 0x000000ff0200720c */ /* 0x000fe20003f04100 */
[C---:B------:R-:W-:Y:S01]  /*01a0*/  VIADD R2, R0.reuse, 0x100 ;  /* 0x0000010000027836 */ /* 0x040fe20000000000 */
[----:B------:R-:W-:-:S04]  /*01b0*/  IADD3 R0, P2, PT, R0, UR4, RZ ;  /* 0x0000000400007c10 */ /* 0x000fc8000ff5e0ff */
[----:B------:R-:W-:Y:S01]  /*01c0*/  ISETP.LT.U32.AND P1, PT, R2, UR6, PT ;  /* 0x0000000602007c0c */ /* 0x000fe2000bf21070 */
[----:B------:R-:W-:Y:S01]  /*01d0*/  IMAD.X R3, RZ, RZ, UR5, P2 ;  /* 0x00000005ff037e24 */ /* 0x000fe200090e06ff */
[----:B-1----:R-:W-:Y:S02]  /*01e0*/  LEA R2, P2, R0, UR10, 0x2 ;  /* 0x0000000a00027c11 */ /* 0x002fe4000f8410ff */
[----:B------:R-:W-:Y:S02]  /*01f0*/  ISETP.GT.U32.AND.EX P1, PT, R4, RZ, PT, P1 ;  /* 0x000000ff0400720c */ /* 0x000fe40003f24110 */
[----:B------:R-:W-:Y:S01]  /*0200*/  LEA.HI.X R3, R0, UR11, R3, 0x2, P2 ;  /* 0x0000000b00037c11 */ /* 0x000fe200090f1403 */
[----:B------:R-:W0:Y:S04]  /*0210*/  @P0 LDC R5, c[0x0][0x390] ;  /* 0x0000e400ff050b82 */ /* 0x000e280000000800 */
[----:B0-----:R0:W-:Y:S06]  /*0220*/  @P0 STG.E desc[UR8][R2.64], R5 ;  /* 0x0000000502000986 */ /* 0x0011ec000c101908 */
[----:B------:R-:W-:Y:S05]  /*0230*/  @!P1 EXIT ;  /* 0x000000000000994d */ /* 0x000fea0003800000 */
[----:B0-----:R-:W0:Y:S02]  /*0240*/  LDC R5, c[0x0][0x390] ;  /* 0x0000e400ff057b82 */ /* 0x001e240000000800 */
[----:B0-----:R-:W-:Y:S01]  /*0250*/  STG.E desc[UR8][R2.64+0x400], R5 ;  /* 0x0004000502007986 */ /* 0x001fe2000c101908 */
[----:B------:R-:W-:Y:S05]  /*0260*/  EXIT ;  /* 0x000000000000794d */ /* 0x000fea0003800000 */
.L_x_45:
        /* <DEDUP_REMOVED lines=9> */
.L_x_49:


//--------------------- .text._ZN3cub18CUB_300001_SM_10006detail11EmptyKernelIvEEvv --------------------------
	.section	.text._ZN3cub18CUB_300001_SM_10006detail11EmptyKernelIvEEvv,"ax",@progbits
	.align	128
        .global         _ZN3cub18CUB_300001_SM_10006detail11EmptyKernelIvEEvv
        .type           _ZN3cub18CUB_300001_SM_10006detail11EmptyKernelIvEEvv,@function
        .size           _ZN3cub18CUB_300001_SM_10006detail11EmptyKernelIvEEvv,(.L_x_50 - _ZN3cub18CUB_300001_SM_10006detail11EmptyKernelIvEEvv)
        .other          _ZN3cub18CUB_300001_SM_10006detail11EmptyKernelIvEEvv,@"STO_CUDA_ENTRY STV_DEFAULT"
_ZN3cub18CUB_300001_SM_10006detail11EmptyKernelIvEEvv:
.text._ZN3cub18CUB_300001_SM_10006detail11EmptyKernelIvEEvv:
[----:B------:R-:W-:Y:S01]  /*0000*/  LDC R1, c[0x0][0x37c] ;  /* 0x0000df00ff017b82 */ /* 0x000fe20000000800 */
[----:B------:R-:W-:Y:S05]  /*0010*/  EXIT ;  /* 0x000000000000794d */ /* 0x000fea0003800000 */
.L_x_46:
        /* <DEDUP_REMOVED lines=14> */
.L_x_50:


//--------------------- .nv.shared.reserved.0     --------------------------
	.section	.nv.shared.reserved.0,"aw",@nobits
	.weak		__nv_reservedSMEM_offset_0_alias
	.size		__nv_reservedSMEM_offset_0_alias, 0, 64
	.other		__nv_reservedSMEM_offset_0_alias,@"STO_CUDA_RESERVED_SHARED STV_DEFAULT"
__nv_reservedSMEM_offset_0_alias:
	.zero		0
	.zero		64


//--------------------- .nv.global                --------------------------
	.section	.nv.global,"aw",@nobits
.nv.global:
	.type		_ZN34_INTERNAL_d062318f_4_k_cu_80373c256thrust24THRUST_300001_SM_1000_NS12placeholders2_8E,@object
	.size		_ZN34_INTERNAL_d062318f_4_k_cu_80373c256thrust24THRUST_300001_SM_1000_NS12placeholders2_8E,(_ZN34_INTERNAL_d062318f_4_k_cu_80373c254cuda3std3__436_GLOBAL__N__d062318f_4_k_cu_80373c256ignoreE - _ZN34_INTERNAL_d062318f_4_k_cu_80373c256thrust24THRUST_300001_SM_1000_NS12placeholders2_8E)
_ZN34_INTERNAL_d062318f_4_k_cu_80373c256thrust24THRUST_300001_SM_1000_NS12placeholders2_8E:
	.zero		1
	.type		_ZN34_INTERNAL_d062318f_4_k_cu_80373c254cuda3std3__436_GLOBAL__N__d062318f_4_k_cu_80373c256ignoreE,@object
	.size		_ZN34_INTERNAL_d062318f_4_k_cu_80373c254cuda3std3__436_GLOBAL__N__d062318f_4_k_cu_80373c256ignoreE,(_ZN34_INTERNAL_d062318f_4_k_cu_80373c254cuda3std6ranges3__45__cpo4dataE - _ZN34_INTERNAL_d062318f_4_k_cu_80373c254cuda3std3__436_GLOBAL__N__d062318f_4_k_cu_80373c256ignoreE)
_ZN34_INTERNAL_d062318f_4_k_cu_80373c254cuda3std3__436_GLOBAL__N__d062318f_4_k_cu_80373c256ignoreE:
	.zero		1
	.type		_ZN34_INTERNAL_d062318f_4_k_cu_80373c254cuda3std6ranges3__45__cpo4dataE,@object
	.size		_ZN34_INTERNAL_d062318f_4_k_cu_80373c254cuda3std6ranges3__45__cpo4dataE,(_ZN34_INTERNAL_d062318f_4_k_cu_80373c256thrust24THRUST_300001_SM_1000_NS6system3cpp3parE - _ZN34_INTERNAL_d062318f_4_k_cu_80373c254cuda3std6ranges3__45__cpo4dataE)
_ZN34_INTERNAL_d062318f_4_k_cu_80373c254cuda3std6ranges3__45__cpo4dataE:
	.zero		1
	.type		_ZN34_INTERNAL_d062318f_4_k_cu_80373c256thrust24THRUST_300001_SM_1000_NS6system3cpp3parE,@object
	.size		_ZN34_INTERNAL_d062318f_4_k_cu_80373c256thrust24THRUST_300001_SM_1000_NS6system3cpp3parE,(_ZN34_INTERNAL_d062318f_4_k_cu_80373c254cuda3std3__45__cpo5beginE - _ZN34_INTERNAL_d062318f_4_k_cu_80373c256thrust24THRUST_300001_SM_1000_NS6system3cpp3parE)
_ZN34_INTERNAL_d062318f_4_k_cu_80373c256thrust24THRUST_300001_SM_1000_NS6system3cpp3parE:
	.zero		1
	.type		_ZN34_INTERNAL_d062318f_4_k_cu_80373c254cuda3std3__45__cpo5beginE,@object
	.size		_ZN34_INTERNAL_d062318f_4_k_cu_80373c254cuda3std3__45__cpo5beginE,(_ZN34_INTERNAL_d062318f_4_k_cu_80373c254cuda3std6ranges3__45__cpo5beginE - _ZN34_INTERNAL_d062318f_4_k_cu_80373c254cuda3std3__45__cpo5beginE)
_ZN34_INTERNAL_d062318f_4_k_cu_80373c254cuda3std3__45__cpo5beginE:
	.zero		1
	.type		_ZN34_INTERNAL_d062318f_4_k_cu_80373c254cuda3std6ranges3__45__cpo5beginE,@object
	.size		_ZN34_INTERNAL_d062318f_4_k_cu_80373c254cuda3std6ranges3__45__cpo5beginE,(_ZN34_INTERNAL_d062318f_4_k_cu_80373c256thrust24THRUST_300001_SM_1000_NS6deviceE - _ZN34_INTERNAL_d062318f_4_k_cu_80373c254cuda3std6ranges3__45__cpo5beginE)
_ZN34_INTERNAL_d062318f_4_k_cu_80373c254cuda3std6ranges3__45__cpo5beginE:
	.zero		1
	.type		_ZN34_INTERNAL_d062318f_4_k_cu_80373c256thrust24THRUST_300001_SM_1000_NS6deviceE,@object
	.size		_ZN34_INTERNAL_d062318f_4_k_cu_80373c256thrust24THRUST_300001_SM_1000_NS6deviceE,(_ZN34_INTERNAL_d062318f_4_k_cu_80373c254cuda3std3__47nulloptE - _ZN34_INTERNAL_d062318f_4_k_cu_80373c256thrust24THRUST_300001_SM_1000_NS6deviceE)
_ZN34_INTERNAL_d062318f_4_k_cu_80373c256thrust24THRUST_300001_SM_1000_NS6deviceE:
	.zero		1
	.type		_ZN34_INTERNAL_d062318f_4_k_cu_80373c254cuda3std3__47nulloptE,@object
	.size		_ZN34_INTERNAL_d062318f_4_k_cu_80373c254cuda3std3__47nulloptE,(_ZN34_INTERNAL_d062318f_4_k_cu_80373c254cuda3std6ranges3__45__cpo8distanceE - _ZN34_INTERNAL_d062318f_4_k_cu_80373c254cuda3std3__47nulloptE)
_ZN34_INTERNAL_d062318f_4_k_cu_80373c254cuda3std3__47nulloptE:
	.zero		1
	.type		_ZN34_INTERNAL_d062318f_4_k_cu_80373c254cuda3std6ranges3__45__cpo8distanceE,@object
	.size		_ZN34_INTERNAL_d062318f_4_k_cu_80373c254cuda3std6ranges3__45__cpo8distanceE,(_ZN34_INTERNAL_d062318f_4_k_cu_80373c256thrust24THRUST_300001_SM_1000_NS12placeholders2_4E - _ZN34_INTERNAL_d062318f_4_k_cu_80373c254cuda3std6ranges3__45__cpo8distanceE)
_ZN34_INTERNAL_d062318f_4_k_cu_80373c254cuda3std6ranges3__45__cpo8distanceE:
	.zero		1
	.type		_ZN34_INTERNAL_d062318f_4_k_cu_80373c256thrust24THRUST_300001_SM_1000_NS12placeholders2_4E,@object
	.size		_ZN34_INTERNAL_d062318f_4_k_cu_80373c256thrust24THRUST_300001_SM_1000_NS12placeholders2_4E,(_ZN34_INTERNAL_d062318f_4_k_cu_80373c254cuda3std3__45__cpo6rbeginE - _ZN34_INTERNAL_d062318f_4_k_cu_80373c256thrust24THRUST_300001_SM_1000_NS12placeholders2_4E)
_ZN34_INTERNAL_d062318f_4_k_cu_80373c256thrust24THRUST_300001_SM_1000_NS12placeholders2_4E:
	.zero		1
	.type		_ZN34_INTERNAL_d062318f_4_k_cu_80373c254cuda3std3__45__cpo6rbeginE,@object
	.size		_ZN34_INTERNAL_d062318f_4_k_cu_80373c254cuda3std3__45__cpo6rbeginE,(_ZN34_INTERNAL_d062318f_4_k_cu_80373c254cuda3std6ranges3__45__cpo7advanceE - _ZN34_INTERNAL_d062318f_4_k_cu_80373c254cuda3std3__45__cpo6rbeginE)
_ZN34_INTERNAL_d062318f_4_k_cu_80373c254cuda3std3__45__cpo6rbeginE:
	.zero		1
	.type		_ZN34_INTERNAL_d062318f_4_k_cu_80373c254cuda3std6ranges3__45__cpo7advanceE,@object
	.size		_ZN34_INTERNAL_d062318f_4_k_cu_80373c254cuda3std6ranges3__45__cpo7advanceE,(_ZN34_INTERNAL_d062318f_4_k_cu_80373c256thrust24THRUST_300001_SM_1000_NS12placeholders3_10E - _ZN34_INTERNAL_d062318f_4_k_cu_80373c254cuda3std6ranges3__45__cpo7advanceE)
_ZN34_INTERNAL_d062318f_4_k_cu_80373c254cuda3std6ranges3__45__cpo7advanceE:
	.zero		1
	.type		_ZN34_INTERNAL_d062318f_4_k_cu_80373c256thrust24THRUST_300001_SM_1000_NS12placeholders3_10E,@object
	.size		_ZN34_INTERNAL_d062318f_4_k_cu_80373c256thrust24THRUST_300001_SM_1000_NS12placeholders3_10E,(_ZN34_INTERNAL_d062318f_4_k_cu_80373c254cuda3std3__48in_placeE - _ZN34_INTERNAL_d062318f_4_k_cu_80373c256thrust24THRUST_300001_SM_1000_NS12placeholders3_10E)
_ZN34_INTERNAL_d062318f_4_k_cu_80373c256thrust24THRUST_300001_SM_1000_NS12placeholders3_10E:
	.zero		1
	.type		_ZN34_INTERNAL_d062318f_4_k_cu_80373c254cuda3std3__48in_placeE,@object
	.size		_ZN34_INTERNAL_d062318f_4_k_cu_80373c254cuda3std3__48in_placeE,(_ZN34_INTERNAL_d062318f_4_k_cu_80373c254cuda3std6ranges3__45__cpo4sizeE - _ZN34_INTERNAL_d062318f_4_k_cu_80373c254cuda3std3__48in_placeE)
_ZN34_INTERNAL_d062318f_4_k_cu_80373c254cuda3std3__48in_placeE:
	.zero		1
	.type		_ZN34_INTERNAL_d062318f_4_k_cu_80373c254cuda3std6ranges3__45__cpo4sizeE,@object
	.size		_ZN34_INTERNAL_d062318f_4_k_cu_80373c254cuda3std6ranges3__45__cpo4sizeE,(_ZN34_INTERNAL_d062318f_4_k_cu_80373c256thrust24THRUST_300001_SM_1000_NS12placeholders2_2E - _ZN34_INTERNAL_d062318f_4_k_cu_80373c254cuda3std6ranges3__45__cpo4sizeE)
_ZN34_INTERNAL_d062318f_4_k_cu_80373c254cuda3std6ranges3__45__cpo4sizeE:
	.zero		1
	.type		_ZN34_INTERNAL_d062318f_4_k_cu_80373c256thrust24THRUST_300001_SM_1000_NS12placeholders2_2E,@object
	.size		_ZN34_INTERNAL_d062318f_4_k_cu_80373c256thrust24THRUST_300001_SM_1000_NS12placeholders2_2E,(_ZN34_INTERNAL_d062318f_4_k_cu_80373c254cuda3std3__45__cpo6cbeginE - _ZN34_INTERNAL_d062318f_4_k_cu_80373c256thrust24THRUST_300001_SM_1000_NS12placeholders2_2E)
_ZN34_INTERNAL_d062318f_4_k_cu_80373c256thrust24THRUST_300001_SM_1000_NS12placeholders2_2E:
	.zero		1
	.type		_ZN34_INTERNAL_d062318f_4_k_cu_80373c254cuda3std3__45__cpo6cbeginE,@object
	.size		_ZN34_INTERNAL_d062318f_4_k_cu_80373c254cuda3std3__45__cpo6cbeginE,(_ZN34_INTERNAL_d062318f_4_k_cu_80373c254cuda3std6ranges3__45__cpo6cbeginE - _ZN34_INTERNAL_d062318f_4_k_cu_80373c254cuda3std3__45__cpo6cbeginE)
_ZN34_INTERNAL_d062318f_4_k_cu_80373c254cuda3std3__45__cpo6cbeginE:
	.zero		1
	.type		_ZN34_INTERNAL_d062318f_4_k_cu_80373c254cuda3std6ranges3__45__cpo6cbeginE,@object
	.size		_ZN34_INTERNAL_d062318f_4_k_cu_80373c254cuda3std6ranges3__45__cpo6cbeginE,(_ZN34_INTERNAL_d062318f_4_k_cu_80373c256thrust24THRUST_300001_SM_1000_NS12placeholders2_6E - _ZN34_INTERNAL_d062318f_4_k_cu_80373c254cuda3std6ranges3__45__cpo6cbeginE)
_ZN34_INTERNAL_d062318f_4_k_cu_80373c254cuda3std6ranges3__45__cpo6cbeginE:
	.zero		1
	.type		_ZN34_INTERNAL_d062318f_4_k_cu_80373c256thrust24THRUST_300001_SM_1000_NS12placeholders2_6E,@object
	.size		_ZN34_INTERNAL_d062318f_4_k_cu_80373c256thrust24THRUST_300001_SM_1000_NS12placeholders2_6E,(_ZN34_INTERNAL_d062318f_4_k_cu_80373c254cuda3std3__45__cpo7crbeginE - _ZN34_INTERNAL_d062318f_4_k_cu_80373c256thrust24THRUST_300001_SM_1000_NS12placeholders2_6E)
_ZN34_INTERNAL_d062318f_4_k_cu_80373c256thrust24THRUST_300001_SM_1000_NS12placeholders2_6E:
	.zero		1
	.type		_ZN34_INTERNAL_d062318f_4_k_cu_80373c254cuda3std3__45__cpo7crbeginE,@object
	.size		_ZN34_INTERNAL_d062318f_4_k_cu_80373c254cuda3std3__45__cpo7crbeginE,(_ZN34_INTERNAL_d062318f_4_k_cu_80373c254cuda3std6ranges3__45__cpo4nextE - _ZN34_INTERNAL_d062318f_4_k_cu_80373c254cuda3std3__45__cpo7crbeginE)
_ZN34_INTERNAL_d062318f_4_k_cu_80373c254cuda3std3__45__cpo7crbeginE:
	.zero		1
	.type		_ZN34_INTERNAL_d062318f_4_k_cu_80373c254cuda3std6ranges3__45__cpo4nextE,@object
	.size		_ZN34_INTERNAL_d062318f_4_k_cu_80373c254cuda3std6ranges3__45__cpo4nextE,(_ZN34_INTERNAL_d062318f_4_k_cu_80373c254cuda3std6ranges3__45__cpo4swapE - _ZN34_INTERNAL_d062318f_4_k_cu_80373c254cuda3std6ranges3__45__cpo4nextE)
_ZN34_INTERNAL_d062318f_4_k_cu_80373c254cuda3std6ranges3__45__cpo4nextE:
	.zero		1
	.type		_ZN34_INTERNAL_d062318f_4_k_cu_80373c254cuda3std6ranges3__45__cpo4swapE,@object
	.size		_ZN34_INTERNAL_d062318f_4_k_cu_80373c254cuda3std6ranges3__45__cpo4swapE,(_ZN34_INTERNAL_d062318f_4_k_cu_80373c256thrust24THRUST_300001_SM_1000_NS8cuda_cub10par_nosyncE - _ZN34_INTERNAL_d062318f_4_k_cu_80373c254cuda3std6ranges3__45__cpo4swapE)
_ZN34_INTERNAL_d062318f_4_k_cu_80373c254cuda3std6ranges3__45__cpo4swapE:
	.zero		1
	.type		_ZN34_INTERNAL_d062318f_4_k_cu_80373c256thrust24THRUST_300001_SM_1000_NS8cuda_cub10par_nosyncE,@object
	.size		_ZN34_INTERNAL_d062318f_4_k_cu_80373c256thrust24THRUST_300001_SM_1000_NS8cuda_cub10par_nosyncE,(_ZN34_INTERNAL_d062318f_4_k_cu_80373c256thrust24THRUST_300001_SM_1000_NS3seqE - _ZN34_INTERNAL_d062318f_4_k_cu_80373c256thrust24THRUST_300001_SM_1000_NS8cuda_cub10par_nosyncE)
_ZN34_INTERNAL_d062318f_4_k_cu_80373c256thrust24THRUST_300001_SM_1000_NS8cuda_cub10par_nosyncE:
	.zero		1
	.type		_ZN34_INTERNAL_d062318f_4_k_cu_80373c256thrust24THRUST_300001_SM_1000_NS3seqE,@object
	.size		_ZN34_INTERNAL_d062318f_4_k_cu_80373c256thrust24THRUST_300001_SM_1000_NS3seqE,(_ZN34_INTERNAL_d062318f_4_k_cu_80373c254cuda3std3__420unreachable_sentinelE - _ZN34_INTERNAL_d062318f_4_k_cu_80373c256thrust24THRUST_300001_SM_1000_NS3seqE)
_ZN34_INTERNAL_d062318f_4_k_cu_80373c256thrust24THRUST_300001_SM_1000_NS3seqE:
	.zero		1
	.type		_ZN34_INTERNAL_d062318f_4_k_cu_80373c254cuda3std3__420unreachable_sentinelE,@object
	.size		_ZN34_INTERNAL_d062318f_4_k_cu_80373c254cuda3std3__420unreachable_sentinelE,(_ZN34_INTERNAL_d062318f_4_k_cu_80373c254cuda3std6ranges3__45__cpo5ssizeE - _ZN34_INTERNAL_d062318f_4_k_cu_80373c254cuda3std3__420unreachable_sentinelE)
_ZN34_INTERNAL_d062318f_4_k_cu_80373c254cuda3std3__420unreachable_sentinelE:
	.zero		1
	.type		_ZN34_INTERNAL_d062318f_4_k_cu_80373c254cuda3std6ranges3__45__cpo5ssizeE,@object
	.size		_ZN34_INTERNAL_d062318f_4_k_cu_80373c254cuda3std6ranges3__45__cpo5ssizeE,(_ZN34_INTERNAL_d062318f_4_k_cu_80373c256thrust24THRUST_300001_SM_1000_NS12placeholders2_3E - _ZN34_INTERNAL_d062318f_4_k_cu_80373c254cuda3std6ranges3__45__cpo5ssizeE)
_ZN34_INTERNAL_d062318f_4_k_cu_80373c254cuda3std6ranges3__45__cpo5ssizeE:
	.zero		1
	.type		_ZN34_INTERNAL_d062318f_4_k_cu_80373c256thrust24THRUST_300001_SM_1000_NS12placeholders2_3E,@object
	.size		_ZN34_INTERNAL_d062318f_4_k_cu_80373c256thrust24THRUST_300001_SM_1000_NS12placeholders2_3E,(_ZN34_INTERNAL_d062318f_4_k_cu_80373c254cuda3std3__45__cpo4cendE - _ZN34_INTERNAL_d062318f_4_k_cu_80373c256thrust24THRUST_300001_SM_1000_NS12placeholders2_3E)
_ZN34_INTERNAL_d062318f_4_k_cu_80373c256thrust24THRUST_300001_SM_1000_NS12placeholders2_3E:
	.zero		1
	.type		_ZN34_INTERNAL_d062318f_4_k_cu_80373c254cuda3std3__45__cpo4cendE,@object
	.size		_ZN34_INTERNAL_d062318f_4_k_cu_80373c254cuda3std3__45__cpo4cendE,(_ZN34_INTERNAL_d062318f_4_k_cu_80373c254cuda3std6ranges3__45__cpo4cendE - _ZN34_INTERNAL_d062318f_4_k_cu_80373c254cuda3std3__45__cpo4cendE)
_ZN34_INTERNAL_d062318f_4_k_cu_80373c254cuda3std3__45__cpo4cendE:
	.zero		1
	.type		_ZN34_INTERNAL_d062318f_4_k_cu_80373c254cuda3std6ranges3__45__cpo4cendE,@object
	.size		_ZN34_INTERNAL_d062318f_4_k_cu_80373c254cuda3std6ranges3__45__cpo4cendE,(_ZN34_INTERNAL_d062318f_4_k_cu_80373c256thrust24THRUST_300001_SM_1000_NS12placeholders2_7E - _ZN34_INTERNAL_d062318f_4_k_cu_80373c254cuda3std6ranges3__45__cpo4cendE)
_ZN34_INTERNAL_d062318f_4_k_cu_80373c254cuda3std6ranges3__45__cpo4cendE:
	.zero		1
	.type		_ZN34_INTERNAL_d062318f_4_k_cu_80373c256thrust24THRUST_300001_SM_1000_NS12placeholders2_7E,@object
	.size		_ZN34_INTERNAL_d062318f_4_k_cu_80373c256thrust24THRUST_300001_SM_1000_NS12placeholders2_7E,(_ZN34_INTERNAL_d062318f_4_k_cu_80373c254cuda3std3__45__cpo5crendE - _ZN34_INTERNAL_d062318f_4_k_cu_80373c256thrust24THRUST_300001_SM_1000_NS12placeholders2_7E)
_ZN34_INTERNAL_d062318f_4_k_cu_80373c256thrust24THRUST_300001_SM_1000_NS12placeholders2_7E:
	.zero		1
	.type		_ZN34_INTERNAL_d062318f_4_k_cu_80373c254cuda3std3__45__cpo5crendE,@object
	.size		_ZN34_INTERNAL_d062318f_4_k_cu_80373c254cuda3std3__45__cpo5crendE,(_ZN34_INTERNAL_d062318f_4_k_cu_80373c254cuda3std6ranges3__45__cpo4prevE - _ZN34_INTERNAL_d062318f_4_k_cu_80373c254cuda3std3__45__cpo5crendE)
_ZN34_INTERNAL_d062318f_4_k_cu_80373c254cuda3std3__45__cpo5crendE:
	.zero		1
	.type		_ZN34_INTERNAL_d062318f_4_k_cu_80373c254cuda3std6ranges3__45__cpo4prevE,@object
	.size		_ZN34_INTERNAL_d062318f_4_k_cu_80373c254cuda3std6ranges3__45__cpo4prevE,(_ZN34_INTERNAL_d062318f_4_k_cu_80373c254cuda3std6ranges3__45__cpo9iter_moveE - _ZN34_INTERNAL_d062318f_4_k_cu_80373c254cuda3std6ranges3__45__cpo4prevE)
_ZN34_INTERNAL_d062318f_4_k_cu_80373c254cuda3std6ranges3__45__cpo4prevE:
	.zero		1
	.type		_ZN34_INTERNAL_d062318f_4_k_cu_80373c254cuda3std6ranges3__45__cpo9iter_moveE,@object
	.size		_ZN34_INTERNAL_d062318f_4_k_cu_80373c254cuda3std6ranges3__45__cpo9iter_moveE,(_ZN34_INTERNAL_d062318f_4_k_cu_80373c256thrust24THRUST_300001_SM_1000_NS6system6detail10sequential3seqE - _ZN34_INTERNAL_d062318f_4_k_cu_80373c254cuda3std6ranges3__45__cpo9iter_moveE)
_ZN34_INTERNAL_d062318f_4_k_cu_80373c254cuda3std6ranges3__45__cpo9iter_moveE:
	.zero		1
	.type		_ZN34_INTERNAL_d062318f_4_k_cu_80373c256thrust24THRUST_300001_SM_1000_NS6system6detail10sequential3seqE,@object
	.size		_ZN34_INTERNAL_d062318f_4_k_cu_80373c256thrust24THRUST_300001_SM_1000_NS6system6detail10sequential3seqE,(_ZN34_INTERNAL_d062318f_4_k_cu_80373c256thrust24THRUST_300001_SM_1000_NS12placeholders2_9E - _ZN34_INTERNAL_d062318f_4_k_cu_80373c256thrust24THRUST_300001_SM_1000_NS6system6detail10sequential3seqE)
_ZN34_INTERNAL_d062318f_4_k_cu_80373c256thrust24THRUST_300001_SM_1000_NS6system6detail10sequential3seqE:
	.zero		1
	.type		_ZN34_INTERNAL_d062318f_4_k_cu_80373c256thrust24THRUST_300001_SM_1000_NS12placeholders2_9E,@object
	.size		_ZN34_INTERNAL_d062318f_4_k_cu_80373c256thrust24THRUST_300001_SM_1000_NS12placeholders2_9E,(_ZN34_INTERNAL_d062318f_4_k_cu_80373c254cuda3std3__419piecewise_constructE - _ZN34_INTERNAL_d062318f_4_k_cu_80373c256thrust24THRUST_300001_SM_1000_NS12placeholders2_9E)
_ZN34_INTERNAL_d062318f_4_k_cu_80373c256thrust24THRUST_300001_SM_1000_NS12placeholders2_9E:
	.zero		1
	.type		_ZN34_INTERNAL_d062318f_4_k_cu_80373c254cuda3std3__419piecewise_constructE,@object
	.size		_ZN34_INTERNAL_d062318f_4_k_cu_80373c254cuda3std3__419piecewise_constructE,(_ZN34_INTERNAL_d062318f_4_k_cu_80373c254cuda3std6ranges3__45__cpo5cdataE - _ZN34_INTERNAL_d062318f_4_k_cu_80373c254cuda3std3__419piecewise_constructE)
_ZN34_INTERNAL_d062318f_4_k_cu_80373c254cuda3std3__419piecewise_constructE:
	.zero		1
	.type		_ZN34_INTERNAL_d062318f_4_k_cu_80373c254cuda3std6ranges3__45__cpo5cdataE,@object
	.size		_ZN34_INTERNAL_d062318f_4_k_cu_80373c254cuda3std6ranges3__45__cpo5cdataE,(_ZN34_INTERNAL_d062318f_4_k_cu_80373c256thrust24THRUST_300001_SM_1000_NS12placeholders2_1E - _ZN34_INTERNAL_d062318f_4_k_cu_80373c254cuda3std6ranges3__45__cpo5cdataE)
_ZN34_INTERNAL_d062318f_4_k_cu_80373c254cuda3std6ranges3__45__cpo5cdataE:
	.zero		1
	.type		_ZN34_INTERNAL_d062318f_4_k_cu_80373c256thrust24THRUST_300001_SM_1000_NS12placeholders2_1E,@object
	.size		_ZN34_INTERNAL_d062318f_4_k_cu_80373c256thrust24THRUST_300001_SM_1000_NS12placeholders2_1E,(_ZN34_INTERNAL_d062318f_4_k_cu_80373c254cuda3std3__45__cpo3endE - _ZN34_INTERNAL_d062318f_4_k_cu_80373c256thrust24THRUST_300001_SM_1000_NS12placeholders2_1E)
_ZN34_INTERNAL_d062318f_4_k_cu_80373c256thrust24THRUST_300001_SM_1000_NS12placeholders2_1E:
	.zero		1
	.type		_ZN34_INTERNAL_d062318f_4_k_cu_80373c254cuda3std3__45__cpo3endE,@object
	.size		_ZN34_INTERNAL_d062318f_4_k_cu_80373c254cuda3std3__45__cpo3endE,(_ZN34_INTERNAL_d062318f_4_k_cu_80373c254cuda3std6ranges3__45__cpo3endE - _ZN34_INTERNAL_d062318f_4_k_cu_80373c254cuda3std3__45__cpo3endE)
_ZN34_INTERNAL_d062318f_4_k_cu_80373c254cuda3std3__45__cpo3endE:
	.zero		1
	.type		_ZN34_INTERNAL_d062318f_4_k_cu_80373c254cuda3std6ranges3__45__cpo3endE,@object
	.size		_ZN34_INTERNAL_d062318f_4_k_cu_80373c254cuda3std6ranges3__45__cpo3endE,(_ZN34_INTERNAL_d062318f_4_k_cu_80373c256thrust24THRUST_300001_SM_1000_NS12placeholders2_5E - _ZN34_INTERNAL_d062318f_4_k_cu_80373c254cuda3std6ranges3__45__cpo3endE)
_ZN34_INTERNAL_d062318f_4_k_cu_80373c254cuda3std6ranges3__45__cpo3endE:
	.zero		1
	.type		_ZN34_INTERNAL_d062318f_4_k_cu_80373c256thrust24THRUST_300001_SM_1000_NS12placeholders2_5E,@object
	.size		_ZN34_INTERNAL_d062318f_4_k_cu_80373c256thrust24THRUST_300001_SM_1000_NS12placeholders2_5E,(_ZN34_INTERNAL_d062318f_4_k_cu_80373c254cuda3std3__45__cpo4rendE - _ZN34_INTERNAL_d062318f_4_k_cu_80373c256thrust24THRUST_300001_SM_1000_NS12placeholders2_5E)
_ZN34_INTERNAL_d062318f_4_k_cu_80373c256thrust24THRUST_300001_SM_1000_NS12placeholders2_5E:
	.zero		1
	.type		_ZN34_INTERNAL_d062318f_4_k_cu_80373c254cuda3std3__45__cpo4rendE,@object
	.size		_ZN34_INTERNAL_d062318f_4_k_cu_80373c254cuda3std3__45__cpo4rendE,(_ZN34_INTERNAL_d062318f_4_k_cu_80373c254cuda3std6ranges3__45__cpo9iter_swapE - _ZN34_INTERNAL_d062318f_4_k_cu_80373c254cuda3std3__45__cpo4rendE)
_ZN34_INTERNAL_d062318f_4_k_cu_80373c254cuda3std3__45__cpo4rendE:
	.zero		1
	.type		_ZN34_INTERNAL_d062318f_4_k_cu_80373c254cuda3std6ranges3__45__cpo9iter_swapE,@object
	.size		_ZN34_INTERNAL_d062318f_4_k_cu_80373c254cuda3std6ranges3__45__cpo9iter_swapE,(_ZN34_INTERNAL_d062318f_4_k_cu_80373c254cuda3std3__48unexpectE - _ZN34_INTERNAL_d062318f_4_k_cu_80373c254cuda3std6ranges3__45__cpo9iter_swapE)
_ZN34_INTERNAL_d062318f_4_k_cu_80373c254cuda3std6ranges3__45__cpo9iter_swapE:
	.zero		1
	.type		_ZN34_INTERNAL_d062318f_4_k_cu_80373c254cuda3std3__48unexpectE,@object
	.size		_ZN34_INTERNAL_d062318f_4_k_cu_80373c254cuda3std3__48unexpectE,(_ZN34_INTERNAL_d062318f_4_k_cu_80373c256thrust24THRUST_300001_SM_1000_NS8cuda_cub3parE - _ZN34_INTERNAL_d062318f_4_k_cu_80373c254cuda3std3__48unexpectE)
_ZN34_INTERNAL_d062318f_4_k_cu_80373c254cuda3std3__48unexpectE:
	.zero		1
	.type		_ZN34_INTERNAL_d062318f_4_k_cu_80373c256thrust24THRUST_300001_SM_1000_NS8cuda_cub3parE,@object
	.size		_ZN34_INTERNAL_d062318f_4_k_cu_80373c256thrust24THRUST_300001_SM_1000_NS8cuda_cub3parE,(.L_29 - _ZN34_INTERNAL_d062318f_4_k_cu_80373c256thrust24THRUST_300001_SM_1000_NS8cuda_cub3parE)
_ZN34_INTERNAL_d062318f_4_k_cu_80373c256thrust24THRUST_300001_SM_1000_NS8cuda_cub3parE:
	.zero		1
.L_29:


//--------------------- .nv.constant0._ZN3cub18CUB_300001_SM_10006detail9transform16transform_kernelINS2_10policy_hubILb1EN4cuda3std3__45tupleIJN6thrust24THRUST_300001_SM_1000_NS6detail15normal_iteratorINSA_10device_ptrIfEEEEEEEE10policy1000El5twiceSF_JPfEEEvT0_iT1_T2_DpNS2_10kernel_argIT3_EE --------------------------
	.section	.nv.constant0._ZN3cub18CUB_300001_SM_10006detail9transform16transform_kernelINS2_10policy_hubILb1EN4cuda3std3__45tupleIJN6thrust24THRUST_300001_SM_1000_NS6detail15normal_iteratorINSA_10device_ptrIfEEEEEEEE10policy1000El5twiceSF_JPfEEEvT0_iT1_T2_DpNS2_10kernel_argIT3_EE,"a",@progbits
	.sectionflags	@""
	.align	4
.nv.constant0._ZN3cub18CUB_300001_SM_10006detail9transform16transform_kernelINS2_10policy_hubILb1EN4cuda3std3__45tupleIJN6thrust24THRUST_300001_SM_1000_NS6detail15normal_iteratorINSA_10device_ptrIfEEEEEEEE10policy1000El5twiceSF_JPfEEEvT0_iT1_T2_DpNS2_10kernel_argIT3_EE:
	.zero		936


//--------------------- .nv.constant0._ZN3cub18CUB_300001_SM_10006detail9transform16transform_kernelINS2_10policy_hubILb1EN4cuda3std3__45tupleIJN6thrust24THRUST_300001_SM_1000_NS6detail15normal_iteratorINSA_10device_ptrIfEEEEEEEE10policy1000Ei5twiceSF_JPfEEEvT0_iT1_T2_DpNS2_10kernel_argIT3_EE --------------------------
	.section	.nv.constant0._ZN3cub18CUB_300001_SM_10006detail9transform16transform_kernelINS2_10policy_hubILb1EN4cuda3std3__45tupleIJN6thrust24THRUST_300001_SM_1000_NS6detail15normal_iteratorINSA_10device_ptrIfEEEEEEEE10policy1000Ei5twiceSF_JPfEEEvT0_iT1_T2_DpNS2_10kernel_argIT3_EE,"a",@progbits
	.sectionflags	@""
	.align	4
.nv.constant0._ZN3cub18CUB_300001_SM_10006detail9transform16transform_kernelINS2_10policy_hubILb1EN4cuda3std3__45tupleIJN6thrust24THRUST_300001_SM_1000_NS6detail15normal_iteratorINSA_10device_ptrIfEEEEEEEE10policy1000Ei5twiceSF_JPfEEEvT0_iT1_T2_DpNS2_10kernel_argIT3_EE:
	.zero		936


//--------------------- .nv.constant0._ZN3cub18CUB_300001_SM_10006detail8for_each13static_kernelINS2_12policy_hub_t12policy_500_tEmN6thrust24THRUST_300001_SM_1000_NS8cuda_cub20__uninitialized_fill7functorINS7_10device_ptrIfEEfEEEEvT0_T1_ --------------------------
	.section	.nv.constant0._ZN3cub18CUB_300001_SM_10006detail8for_each13static_kernelINS2_12policy_hub_t12policy_500_tEmN6thrust24THRUST_300001_SM_1000_NS8cuda_cub20__uninitialized_fill7functorINS7_10device_ptrIfEEfEEEEvT0_T1_,"a",@progbits
	.sectionflags	@""
	.align	4
.nv.constant0._ZN3cub18CUB_300001_SM_10006detail8for_each13static_kernelINS2_12policy_hub_t12policy_500_tEmN6thrust24THRUST_300001_SM_1000_NS8cuda_cub20__uninitialized_fill7functorINS7_10device_ptrIfEEfEEEEvT0_T1_:
	.zero		920


//--------------------- .nv.constant0._ZN3cub18CUB_300001_SM_10006detail11EmptyKernelIvEEvv --------------------------
	.section	.nv.constant0._ZN3cub18CUB_300001_SM_10006detail11EmptyKernelIvEEvv,"a",@progbits
	.sectionflags	@""
	.align	4
.nv.constant0._ZN3cub18CUB_300001_SM_10006detail11EmptyKernelIvEEvv:
	.zero		896


//--------------------- SYMBOLS --------------------------

	.type		.nv.reservedSmem.offset0,@object
	.size		.nv.reservedSmem.offset0,0x4
